//
// Generated by NVIDIA NVVM Compiler
//
// Compiler Build ID: CL-36424714
// Cuda compilation tools, release 13.0, V13.0.88
// Based on NVVM 20.0.0
//

.version 9.0
.target sm_100
.address_size 64

	// .globl	_Z36UPPE_nonlinear_sum_with_polarizationP7double2S0_S0_S0_S0_PKS_S2_PKdPKhPKjS8_S4_S6_S8_S8_S4_S6_S8_S8_bbjjjj
// _ZZ36UPPE_nonlinear_sum_with_polarizationP7double2S0_S0_S0_S0_PKS_S2_PKdPKhPKjS8_S4_S6_S8_S8_S4_S6_S8_S8_bbjjjjE7this_At has been demoted
// _ZZ36UPPE_nonlinear_sum_with_polarizationP7double2S0_S0_S0_S0_PKS_S2_PKdPKhPKjS8_S4_S6_S8_S8_S4_S6_S8_S8_bbjjjjE13this_At_noise has been demoted

.visible .entry _Z36UPPE_nonlinear_sum_with_polarizationP7double2S0_S0_S0_S0_PKS_S2_PKdPKhPKjS8_S4_S6_S8_S8_S4_S6_S8_S8_bbjjjj(
	.param .u64 .ptr .align 1 _Z36UPPE_nonlinear_sum_with_polarizationP7double2S0_S0_S0_S0_PKS_S2_PKdPKhPKjS8_S4_S6_S8_S8_S4_S6_S8_S8_bbjjjj_param_0,
	.param .u64 .ptr .align 1 _Z36UPPE_nonlinear_sum_with_polarizationP7double2S0_S0_S0_S0_PKS_S2_PKdPKhPKjS8_S4_S6_S8_S8_S4_S6_S8_S8_bbjjjj_param_1,
	.param .u64 .ptr .align 1 _Z36UPPE_nonlinear_sum_with_polarizationP7double2S0_S0_S0_S0_PKS_S2_PKdPKhPKjS8_S4_S6_S8_S8_S4_S6_S8_S8_bbjjjj_param_2,
	.param .u64 .ptr .align 1 _Z36UPPE_nonlinear_sum_with_polarizationP7double2S0_S0_S0_S0_PKS_S2_PKdPKhPKjS8_S4_S6_S8_S8_S4_S6_S8_S8_bbjjjj_param_3,
	.param .u64 .ptr .align 1 _Z36UPPE_nonlinear_sum_with_polarizationP7double2S0_S0_S0_S0_PKS_S2_PKdPKhPKjS8_S4_S6_S8_S8_S4_S6_S8_S8_bbjjjj_param_4,
	.param .u64 .ptr .align 1 _Z36UPPE_nonlinear_sum_with_polarizationP7double2S0_S0_S0_S0_PKS_S2_PKdPKhPKjS8_S4_S6_S8_S8_S4_S6_S8_S8_bbjjjj_param_5,
	.param .u64 .ptr .align 1 _Z36UPPE_nonlinear_sum_with_polarizationP7double2S0_S0_S0_S0_PKS_S2_PKdPKhPKjS8_S4_S6_S8_S8_S4_S6_S8_S8_bbjjjj_param_6,
	.param .u64 .ptr .align 1 _Z36UPPE_nonlinear_sum_with_polarizationP7double2S0_S0_S0_S0_PKS_S2_PKdPKhPKjS8_S4_S6_S8_S8_S4_S6_S8_S8_bbjjjj_param_7,
	.param .u64 .ptr .align 1 _Z36UPPE_nonlinear_sum_with_polarizationP7double2S0_S0_S0_S0_PKS_S2_PKdPKhPKjS8_S4_S6_S8_S8_S4_S6_S8_S8_bbjjjj_param_8,
	.param .u64 .ptr .align 1 _Z36UPPE_nonlinear_sum_with_polarizationP7double2S0_S0_S0_S0_PKS_S2_PKdPKhPKjS8_S4_S6_S8_S8_S4_S6_S8_S8_bbjjjj_param_9,
	.param .u64 .ptr .align 1 _Z36UPPE_nonlinear_sum_with_polarizationP7double2S0_S0_S0_S0_PKS_S2_PKdPKhPKjS8_S4_S6_S8_S8_S4_S6_S8_S8_bbjjjj_param_10,
	.param .u64 .ptr .align 1 _Z36UPPE_nonlinear_sum_with_polarizationP7double2S0_S0_S0_S0_PKS_S2_PKdPKhPKjS8_S4_S6_S8_S8_S4_S6_S8_S8_bbjjjj_param_11,
	.param .u64 .ptr .align 1 _Z36UPPE_nonlinear_sum_with_polarizationP7double2S0_S0_S0_S0_PKS_S2_PKdPKhPKjS8_S4_S6_S8_S8_S4_S6_S8_S8_bbjjjj_param_12,
	.param .u64 .ptr .align 1 _Z36UPPE_nonlinear_sum_with_polarizationP7double2S0_S0_S0_S0_PKS_S2_PKdPKhPKjS8_S4_S6_S8_S8_S4_S6_S8_S8_bbjjjj_param_13,
	.param .u64 .ptr .align 1 _Z36UPPE_nonlinear_sum_with_polarizationP7double2S0_S0_S0_S0_PKS_S2_PKdPKhPKjS8_S4_S6_S8_S8_S4_S6_S8_S8_bbjjjj_param_14,
	.param .u64 .ptr .align 1 _Z36UPPE_nonlinear_sum_with_polarizationP7double2S0_S0_S0_S0_PKS_S2_PKdPKhPKjS8_S4_S6_S8_S8_S4_S6_S8_S8_bbjjjj_param_15,
	.param .u64 .ptr .align 1 _Z36UPPE_nonlinear_sum_with_polarizationP7double2S0_S0_S0_S0_PKS_S2_PKdPKhPKjS8_S4_S6_S8_S8_S4_S6_S8_S8_bbjjjj_param_16,
	.param .u64 .ptr .align 1 _Z36UPPE_nonlinear_sum_with_polarizationP7double2S0_S0_S0_S0_PKS_S2_PKdPKhPKjS8_S4_S6_S8_S8_S4_S6_S8_S8_bbjjjj_param_17,
	.param .u64 .ptr .align 1 _Z36UPPE_nonlinear_sum_with_polarizationP7double2S0_S0_S0_S0_PKS_S2_PKdPKhPKjS8_S4_S6_S8_S8_S4_S6_S8_S8_bbjjjj_param_18,
	.param .u8 _Z36UPPE_nonlinear_sum_with_polarizationP7double2S0_S0_S0_S0_PKS_S2_PKdPKhPKjS8_S4_S6_S8_S8_S4_S6_S8_S8_bbjjjj_param_19,
	.param .u8 _Z36UPPE_nonlinear_sum_with_polarizationP7double2S0_S0_S0_S0_PKS_S2_PKdPKhPKjS8_S4_S6_S8_S8_S4_S6_S8_S8_bbjjjj_param_20,
	.param .u32 _Z36UPPE_nonlinear_sum_with_polarizationP7double2S0_S0_S0_S0_PKS_S2_PKdPKhPKjS8_S4_S6_S8_S8_S4_S6_S8_S8_bbjjjj_param_21,
	.param .u32 _Z36UPPE_nonlinear_sum_with_polarizationP7double2S0_S0_S0_S0_PKS_S2_PKdPKhPKjS8_S4_S6_S8_S8_S4_S6_S8_S8_bbjjjj_param_22,
	.param .u32 _Z36UPPE_nonlinear_sum_with_polarizationP7double2S0_S0_S0_S0_PKS_S2_PKdPKhPKjS8_S4_S6_S8_S8_S4_S6_S8_S8_bbjjjj_param_23,
	.param .u32 _Z36UPPE_nonlinear_sum_with_polarizationP7double2S0_S0_S0_S0_PKS_S2_PKdPKhPKjS8_S4_S6_S8_S8_S4_S6_S8_S8_bbjjjj_param_24
)
{
	.reg .pred 	%p<98>;
	.reg .b16 	%rs<47>;
	.reg .b32 	%r<194>;
	.reg .b64 	%rd<106>;
	.reg .b64 	%fd<447>;
	// demoted variable
	.shared .align 16 .b8 _ZZ36UPPE_nonlinear_sum_with_polarizationP7double2S0_S0_S0_S0_PKS_S2_PKdPKhPKjS8_S4_S6_S8_S8_S4_S6_S8_S8_bbjjjjE7this_At[512];
	// demoted variable
	.shared .align 16 .b8 _ZZ36UPPE_nonlinear_sum_with_polarizationP7double2S0_S0_S0_S0_PKS_S2_PKdPKhPKjS8_S4_S6_S8_S8_S4_S6_S8_S8_bbjjjjE13this_At_noise[512];
	ld.param.u64 	%rd18, [_Z36UPPE_nonlinear_sum_with_polarizationP7double2S0_S0_S0_S0_PKS_S2_PKdPKhPKjS8_S4_S6_S8_S8_S4_S6_S8_S8_bbjjjj_param_1];
	ld.param.u64 	%rd20, [_Z36UPPE_nonlinear_sum_with_polarizationP7double2S0_S0_S0_S0_PKS_S2_PKdPKhPKjS8_S4_S6_S8_S8_S4_S6_S8_S8_bbjjjj_param_3];
	ld.param.u64 	%rd21, [_Z36UPPE_nonlinear_sum_with_polarizationP7double2S0_S0_S0_S0_PKS_S2_PKdPKhPKjS8_S4_S6_S8_S8_S4_S6_S8_S8_bbjjjj_param_4];
	ld.param.u64 	%rd28, [_Z36UPPE_nonlinear_sum_with_polarizationP7double2S0_S0_S0_S0_PKS_S2_PKdPKhPKjS8_S4_S6_S8_S8_S4_S6_S8_S8_bbjjjj_param_5];
	ld.param.u64 	%rd29, [_Z36UPPE_nonlinear_sum_with_polarizationP7double2S0_S0_S0_S0_PKS_S2_PKdPKhPKjS8_S4_S6_S8_S8_S4_S6_S8_S8_bbjjjj_param_6];
	ld.param.u64 	%rd30, [_Z36UPPE_nonlinear_sum_with_polarizationP7double2S0_S0_S0_S0_PKS_S2_PKdPKhPKjS8_S4_S6_S8_S8_S4_S6_S8_S8_bbjjjj_param_7];
	ld.param.u64 	%rd31, [_Z36UPPE_nonlinear_sum_with_polarizationP7double2S0_S0_S0_S0_PKS_S2_PKdPKhPKjS8_S4_S6_S8_S8_S4_S6_S8_S8_bbjjjj_param_8];
	ld.param.u64 	%rd22, [_Z36UPPE_nonlinear_sum_with_polarizationP7double2S0_S0_S0_S0_PKS_S2_PKdPKhPKjS8_S4_S6_S8_S8_S4_S6_S8_S8_bbjjjj_param_9];
	ld.param.u64 	%rd23, [_Z36UPPE_nonlinear_sum_with_polarizationP7double2S0_S0_S0_S0_PKS_S2_PKdPKhPKjS8_S4_S6_S8_S8_S4_S6_S8_S8_bbjjjj_param_10];
	ld.param.u64 	%rd32, [_Z36UPPE_nonlinear_sum_with_polarizationP7double2S0_S0_S0_S0_PKS_S2_PKdPKhPKjS8_S4_S6_S8_S8_S4_S6_S8_S8_bbjjjj_param_11];
	ld.param.u64 	%rd33, [_Z36UPPE_nonlinear_sum_with_polarizationP7double2S0_S0_S0_S0_PKS_S2_PKdPKhPKjS8_S4_S6_S8_S8_S4_S6_S8_S8_bbjjjj_param_12];
	ld.param.u64 	%rd24, [_Z36UPPE_nonlinear_sum_with_polarizationP7double2S0_S0_S0_S0_PKS_S2_PKdPKhPKjS8_S4_S6_S8_S8_S4_S6_S8_S8_bbjjjj_param_13];
	ld.param.u64 	%rd25, [_Z36UPPE_nonlinear_sum_with_polarizationP7double2S0_S0_S0_S0_PKS_S2_PKdPKhPKjS8_S4_S6_S8_S8_S4_S6_S8_S8_bbjjjj_param_14];
	ld.param.u64 	%rd34, [_Z36UPPE_nonlinear_sum_with_polarizationP7double2S0_S0_S0_S0_PKS_S2_PKdPKhPKjS8_S4_S6_S8_S8_S4_S6_S8_S8_bbjjjj_param_15];
	ld.param.u64 	%rd35, [_Z36UPPE_nonlinear_sum_with_polarizationP7double2S0_S0_S0_S0_PKS_S2_PKdPKhPKjS8_S4_S6_S8_S8_S4_S6_S8_S8_bbjjjj_param_16];
	ld.param.u64 	%rd26, [_Z36UPPE_nonlinear_sum_with_polarizationP7double2S0_S0_S0_S0_PKS_S2_PKdPKhPKjS8_S4_S6_S8_S8_S4_S6_S8_S8_bbjjjj_param_17];
	ld.param.u64 	%rd27, [_Z36UPPE_nonlinear_sum_with_polarizationP7double2S0_S0_S0_S0_PKS_S2_PKdPKhPKjS8_S4_S6_S8_S8_S4_S6_S8_S8_bbjjjj_param_18];
	ld.param.s8 	%rs23, [_Z36UPPE_nonlinear_sum_with_polarizationP7double2S0_S0_S0_S0_PKS_S2_PKdPKhPKjS8_S4_S6_S8_S8_S4_S6_S8_S8_bbjjjj_param_19];
	ld.param.s8 	%rs24, [_Z36UPPE_nonlinear_sum_with_polarizationP7double2S0_S0_S0_S0_PKS_S2_PKdPKhPKjS8_S4_S6_S8_S8_S4_S6_S8_S8_bbjjjj_param_20];
	ld.param.u32 	%r67, [_Z36UPPE_nonlinear_sum_with_polarizationP7double2S0_S0_S0_S0_PKS_S2_PKdPKhPKjS8_S4_S6_S8_S8_S4_S6_S8_S8_bbjjjj_param_21];
	ld.param.u32 	%r68, [_Z36UPPE_nonlinear_sum_with_polarizationP7double2S0_S0_S0_S0_PKS_S2_PKdPKhPKjS8_S4_S6_S8_S8_S4_S6_S8_S8_bbjjjj_param_22];
	ld.param.u32 	%r66, [_Z36UPPE_nonlinear_sum_with_polarizationP7double2S0_S0_S0_S0_PKS_S2_PKdPKhPKjS8_S4_S6_S8_S8_S4_S6_S8_S8_bbjjjj_param_23];
	ld.param.u32 	%r69, [_Z36UPPE_nonlinear_sum_with_polarizationP7double2S0_S0_S0_S0_PKS_S2_PKdPKhPKjS8_S4_S6_S8_S8_S4_S6_S8_S8_bbjjjj_param_24];
	cvta.to.global.u64 	%rd1, %rd30;
	cvta.to.global.u64 	%rd2, %rd31;
	cvta.to.global.u64 	%rd3, %rd32;
	cvta.to.global.u64 	%rd4, %rd33;
	cvta.to.global.u64 	%rd5, %rd34;
	cvta.to.global.u64 	%rd6, %rd35;
	cvta.to.global.u64 	%rd7, %rd29;
	cvta.to.global.u64 	%rd8, %rd28;
	mov.u32 	%r1, %tid.x;
	div.u32 	%r2, %r1, %r66;
	mul.lo.s32 	%r70, %r2, %r66;
	sub.s32 	%r3, %r1, %r70;
	mov.u32 	%r71, %ctaid.x;
	div.u32 	%r4, %r71, %r69;
	mul.lo.s32 	%r72, %r4, %r69;
	sub.s32 	%r5, %r71, %r72;
	mul.lo.s32 	%r6, %r68, %r67;
	mul.lo.s32 	%r7, %r6, %r66;
	shl.b32 	%r73, %r3, 4;
	mov.u32 	%r74, _ZZ36UPPE_nonlinear_sum_with_polarizationP7double2S0_S0_S0_S0_PKS_S2_PKdPKhPKjS8_S4_S6_S8_S8_S4_S6_S8_S8_bbjjjjE7this_At;
	add.s32 	%r8, %r74, %r73;
	add.s32 	%r75, %r5, -1;
	setp.lt.u32 	%p1, %r75, 2;
	@%p1 bra 	$L__BB0_5;
	add.s32 	%r76, %r5, -3;
	setp.lt.u32 	%p2, %r76, 2;
	@%p2 bra 	$L__BB0_7;
	setp.ne.s32 	%p3, %r5, 0;
	@%p3 bra 	$L__BB0_9;
	setp.le.u32 	%p6, %r66, %r1;
	@%p6 bra 	$L__BB0_9;
	mad.lo.s32 	%r82, %r3, %r6, %r4;
	mul.wide.u32 	%rd41, %r82, 16;
	add.s64 	%rd42, %rd8, %rd41;
	ld.global.v2.f64 	{%fd185, %fd186}, [%rd42];
	add.s64 	%rd43, %rd7, %rd41;
	ld.global.v2.f64 	{%fd187, %fd188}, [%rd43];
	add.f64 	%fd189, %fd185, %fd187;
	add.f64 	%fd190, %fd186, %fd188;
	st.shared.v2.f64 	[%r8], {%fd189, %fd190};
	bra.uni 	$L__BB0_9;
$L__BB0_5:
	setp.le.u32 	%p5, %r66, %r1;
	@%p5 bra 	$L__BB0_9;
	mad.lo.s32 	%r81, %r3, %r6, %r4;
	mul.wide.u32 	%rd39, %r81, 16;
	add.s64 	%rd40, %rd8, %rd39;
	ld.global.v2.f64 	{%fd183, %fd184}, [%rd40];
	st.shared.v2.f64 	[%r8], {%fd183, %fd184};
	bra.uni 	$L__BB0_9;
$L__BB0_7:
	setp.le.u32 	%p4, %r66, %r1;
	@%p4 bra 	$L__BB0_9;
	mad.lo.s32 	%r77, %r3, %r6, %r4;
	mul.wide.u32 	%rd36, %r77, 16;
	add.s64 	%rd37, %rd8, %rd36;
	ld.global.v2.f64 	{%fd179, %fd180}, [%rd37];
	st.shared.v2.f64 	[%r8], {%fd179, %fd180};
	shl.b32 	%r78, %r3, 4;
	mov.u32 	%r79, _ZZ36UPPE_nonlinear_sum_with_polarizationP7double2S0_S0_S0_S0_PKS_S2_PKdPKhPKjS8_S4_S6_S8_S8_S4_S6_S8_S8_bbjjjjE13this_At_noise;
	add.s32 	%r80, %r79, %r78;
	add.s64 	%rd38, %rd7, %rd36;
	ld.global.v2.f64 	{%fd181, %fd182}, [%rd38];
	st.shared.v2.f64 	[%r80], {%fd181, %fd182};
$L__BB0_9:
	bar.sync 	0;
	cvta.to.global.u64 	%rd44, %rd22;
	mul.wide.u32 	%rd45, %r1, 4;
	add.s64 	%rd46, %rd44, %rd45;
	ld.global.u32 	%r9, [%rd46];
	cvta.to.global.u64 	%rd47, %rd23;
	add.s64 	%rd48, %rd47, %rd45;
	ld.global.u32 	%r10, [%rd48];
	cvta.to.global.u64 	%rd49, %rd24;
	add.s64 	%rd50, %rd49, %rd45;
	ld.global.u32 	%r11, [%rd50];
	cvta.to.global.u64 	%rd51, %rd25;
	add.s64 	%rd52, %rd51, %rd45;
	ld.global.u32 	%r12, [%rd52];
	cvta.to.global.u64 	%rd53, %rd26;
	add.s64 	%rd54, %rd53, %rd45;
	ld.global.u32 	%r13, [%rd54];
	cvta.to.global.u64 	%rd55, %rd27;
	add.s64 	%rd56, %rd55, %rd45;
	ld.global.u32 	%r14, [%rd56];
	setp.gt.s32 	%p7, %r5, 1;
	@%p7 bra 	$L__BB0_17;
	setp.eq.s32 	%p11, %r5, 0;
	@%p11 bra 	$L__BB0_26;
	setp.eq.s32 	%p12, %r5, 1;
	@%p12 bra 	$L__BB0_12;
	bra.uni 	$L__BB0_104;
$L__BB0_12:
	setp.eq.s16 	%p58, %rs23, 0;
	setp.eq.s32 	%p59, %r11, 0;
	or.pred  	%p60, %p58, %p59;
	@%p60 bra 	$L__BB0_104;
	add.s32 	%r180, %r11, -1;
	add.s32 	%r130, %r12, -1;
	setp.ge.u32 	%p61, %r180, %r130;
	mov.f64 	%fd417, 0d0000000000000000;
	mov.f64 	%fd420, %fd417;
	@%p61 bra 	$L__BB0_66;
	sub.s32 	%r131, %r12, %r11;
	and.b32  	%r132, %r131, 1;
	setp.eq.b32 	%p62, %r132, 1;
	not.pred 	%p63, %p62;
	mov.f64 	%fd420, 0d0000000000000000;
	mov.f64 	%fd417, %fd420;
	@%p63 bra 	$L__BB0_53;
	shl.b32 	%r133, %r180, 2;
	cvt.s64.s32 	%rd82, %r133;
	add.s64 	%rd83, %rd4, %rd82;
	ld.global.u8 	%rs7, [%rd83+2];
	ld.global.u8 	%rs8, [%rd83+3];
	mul.wide.u16 	%r134, %rs7, 16;
	mov.u32 	%r135, _ZZ36UPPE_nonlinear_sum_with_polarizationP7double2S0_S0_S0_S0_PKS_S2_PKdPKhPKjS8_S4_S6_S8_S8_S4_S6_S8_S8_bbjjjjE7this_At;
	add.s32 	%r136, %r135, %r134;
	ld.shared.v2.f64 	{%fd59, %fd60}, [%r136+-16];
	mul.wide.u16 	%r137, %rs8, 16;
	add.s32 	%r138, %r135, %r137;
	ld.shared.v2.f64 	{%fd61, %fd62}, [%r138+-16];
	setp.eq.s16 	%p64, %rs7, %rs8;
	xor.b16  	%rs35, %rs8, %rs7;
	and.b16  	%rs36, %rs35, 1;
	setp.eq.b16 	%p65, %rs36, 1;
	or.pred  	%p66, %p64, %p65;
	mov.f64 	%fd417, 0d0000000000000000;
	@%p66 bra 	$L__BB0_49;
	mul.wide.s32 	%rd84, %r180, 8;
	add.s64 	%rd85, %rd3, %rd84;
	ld.global.f64 	%fd315, [%rd85];
	mul.f64 	%fd316, %fd60, %fd62;
	fma.rn.f64 	%fd317, %fd59, %fd61, %fd316;
	mul.f64 	%fd318, %fd317, %fd315;
	fma.rn.f64 	%fd408, %fd317, %fd315, %fd318;
	bra.uni 	$L__BB0_52;
$L__BB0_17:
	setp.eq.s32 	%p8, %r5, 2;
	@%p8 bra 	$L__BB0_67;
	setp.eq.s32 	%p9, %r5, 3;
	@%p9 bra 	$L__BB0_90;
	setp.eq.s32 	%p10, %r5, 4;
	@%p10 bra 	$L__BB0_20;
	bra.uni 	$L__BB0_104;
$L__BB0_20:
	setp.eq.s16 	%p13, %rs23, 0;
	setp.eq.s16 	%p14, %rs24, 0;
	or.pred  	%p15, %p13, %p14;
	setp.eq.s32 	%p16, %r13, 0;
	or.pred  	%p17, %p15, %p16;
	@%p17 bra 	$L__BB0_104;
	add.s32 	%r193, %r13, -1;
	add.s32 	%r83, %r14, -1;
	setp.ge.u32 	%p18, %r193, %r83;
	mov.f64 	%fd443, 0d0000000000000000;
	mov.f64 	%fd446, %fd443;
	@%p18 bra 	$L__BB0_103;
	sub.s32 	%r192, %r13, %r14;
	shl.b32 	%r191, %r13, 2;
	mov.f64 	%fd446, 0d0000000000000000;
	mov.u32 	%r86, _ZZ36UPPE_nonlinear_sum_with_polarizationP7double2S0_S0_S0_S0_PKS_S2_PKdPKhPKjS8_S4_S6_S8_S8_S4_S6_S8_S8_bbjjjjE7this_At;
	mov.f64 	%fd443, %fd446;
$L__BB0_23:
	mul.wide.s32 	%rd57, %r193, 8;
	add.s64 	%rd16, %rd5, %rd57;
	add.s32 	%r84, %r191, -4;
	cvt.s64.s32 	%rd58, %r84;
	add.s64 	%rd59, %rd6, %rd58;
	ld.global.u8 	%rs21, [%rd59+2];
	ld.global.u8 	%rs22, [%rd59+3];
	mul.wide.u16 	%r85, %rs21, 16;
	add.s32 	%r87, %r86, %r85;
	ld.shared.v2.f64 	{%fd162, %fd163}, [%r87+-16];
	mul.wide.u16 	%r88, %rs22, 16;
	add.s32 	%r89, %r86, %r88;
	ld.shared.v2.f64 	{%fd164, %fd165}, [%r89+-16];
	mov.u32 	%r90, _ZZ36UPPE_nonlinear_sum_with_polarizationP7double2S0_S0_S0_S0_PKS_S2_PKdPKhPKjS8_S4_S6_S8_S8_S4_S6_S8_S8_bbjjjjE13this_At_noise;
	add.s32 	%r91, %r90, %r85;
	ld.shared.v2.f64 	{%fd166, %fd167}, [%r91+-16];
	add.s32 	%r92, %r90, %r88;
	ld.shared.v2.f64 	{%fd168, %fd169}, [%r92+-16];
	setp.ne.s16 	%p19, %rs21, %rs22;
	xor.b16  	%rs25, %rs22, %rs21;
	and.b16  	%rs26, %rs25, 1;
	setp.eq.b16 	%p20, %rs26, 1;
	not.pred 	%p21, %p20;
	and.pred  	%p22, %p19, %p21;
	@%p22 bra 	$L__BB0_101;
	@%p19 bra 	$L__BB0_100;
	ld.global.f64 	%fd223, [%rd16];
	mul.f64 	%fd224, %fd167, %fd169;
	fma.rn.f64 	%fd225, %fd166, %fd168, %fd224;
	mul.f64 	%fd226, %fd163, %fd169;
	fma.rn.f64 	%fd227, %fd162, %fd168, %fd226;
	fma.rn.f64 	%fd228, %fd227, 0d4000000000000000, %fd225;
	mul.f64 	%fd444, %fd228, %fd223;
	bra.uni 	$L__BB0_102;
$L__BB0_26:
	setp.eq.s32 	%p79, %r9, 0;
	@%p79 bra 	$L__BB0_104;
	ld.shared.v2.f64 	{%fd1, %fd2}, [%r8];
	add.s32 	%r176, %r9, -1;
	add.s32 	%r153, %r10, -1;
	setp.ge.u32 	%p80, %r176, %r153;
	mov.f64 	%fd405, 0d0000000000000000;
	mov.f64 	%fd406, %fd405;
	@%p80 bra 	$L__BB0_48;
	sub.s32 	%r154, %r10, %r9;
	and.b32  	%r155, %r154, 1;
	setp.eq.b32 	%p81, %r155, 1;
	not.pred 	%p82, %p81;
	mov.f64 	%fd406, 0d0000000000000000;
	mov.f64 	%fd405, %fd406;
	@%p82 bra 	$L__BB0_35;
	shl.b32 	%r156, %r176, 2;
	cvt.s64.s32 	%rd95, %r156;
	add.s64 	%rd96, %rd2, %rd95;
	ld.global.u8 	%rs1, [%rd96+2];
	ld.global.u8 	%rs2, [%rd96+3];
	mul.wide.u16 	%r157, %rs1, 16;
	mov.u32 	%r158, _ZZ36UPPE_nonlinear_sum_with_polarizationP7double2S0_S0_S0_S0_PKS_S2_PKdPKhPKjS8_S4_S6_S8_S8_S4_S6_S8_S8_bbjjjjE7this_At;
	add.s32 	%r159, %r158, %r157;
	ld.shared.v2.f64 	{%fd3, %fd4}, [%r159+-16];
	mul.wide.u16 	%r160, %rs2, 16;
	add.s32 	%r161, %r158, %r160;
	ld.shared.v2.f64 	{%fd5, %fd6}, [%r161+-16];
	mul.wide.s32 	%rd97, %r176, 8;
	add.s64 	%rd98, %rd1, %rd97;
	ld.global.f64 	%fd7, [%rd98];
	mul.f64 	%fd358, %fd4, %fd6;
	fma.rn.f64 	%fd359, %fd3, %fd5, %fd358;
	mul.f64 	%fd8, %fd7, %fd359;
	setp.eq.s16 	%p83, %rs1, %rs2;
	xor.b16  	%rs41, %rs2, %rs1;
	and.b16  	%rs42, %rs41, 1;
	setp.eq.b16 	%p84, %rs42, 1;
	or.pred  	%p85, %p83, %p84;
	@%p85 bra 	$L__BB0_31;
	mul.f64 	%fd360, %fd1, %fd8;
	fma.rn.f64 	%fd394, %fd1, %fd8, %fd360;
	mul.f64 	%fd361, %fd2, %fd8;
	fma.rn.f64 	%fd393, %fd2, %fd8, %fd361;
	bra.uni 	$L__BB0_34;
$L__BB0_31:
	setp.eq.s16 	%p86, %rs1, %rs2;
	@%p86 bra 	$L__BB0_33;
	mul.f64 	%fd362, %fd3, %fd6;
	mul.f64 	%fd363, %fd4, %fd5;
	sub.f64 	%fd364, %fd362, %fd363;
	mul.f64 	%fd365, %fd364, %fd7;
	mul.f64 	%fd366, %fd2, %fd365;
	fma.rn.f64 	%fd394, %fd1, %fd8, %fd366;
	mul.f64 	%fd367, %fd2, %fd8;
	mul.f64 	%fd368, %fd1, %fd365;
	sub.f64 	%fd393, %fd367, %fd368;
	bra.uni 	$L__BB0_34;
$L__BB0_33:
	mul.f64 	%fd394, %fd1, %fd8;
	mul.f64 	%fd393, %fd2, %fd8;
$L__BB0_34:
	add.f64 	%fd406, %fd394, 0d0000000000000000;
	add.f64 	%fd405, %fd393, 0d0000000000000000;
	mov.u32 	%r176, %r9;
$L__BB0_35:
	add.s32 	%r162, %r9, 1;
	setp.eq.s32 	%p87, %r10, %r162;
	@%p87 bra 	$L__BB0_48;
	sub.s32 	%r179, %r176, %r10;
	add.s32 	%r178, %r176, 1;
	shl.b32 	%r177, %r176, 2;
$L__BB0_37:
	add.s32 	%r163, %r178, -1;
	cvt.s64.s32 	%rd99, %r177;
	add.s64 	%rd9, %rd2, %rd99;
	ld.global.u8 	%rs3, [%rd9+2];
	ld.global.u8 	%rs4, [%rd9+3];
	mul.wide.u16 	%r164, %rs3, 16;
	mov.u32 	%r165, _ZZ36UPPE_nonlinear_sum_with_polarizationP7double2S0_S0_S0_S0_PKS_S2_PKdPKhPKjS8_S4_S6_S8_S8_S4_S6_S8_S8_bbjjjjE7this_At;
	add.s32 	%r166, %r165, %r164;
	ld.shared.v2.f64 	{%fd25, %fd26}, [%r166+-16];
	mul.wide.u16 	%r167, %rs4, 16;
	add.s32 	%r168, %r165, %r167;
	ld.shared.v2.f64 	{%fd27, %fd28}, [%r168+-16];
	mul.wide.s32 	%rd100, %r163, 8;
	add.s64 	%rd10, %rd1, %rd100;
	ld.global.f64 	%fd29, [%rd10];
	mul.f64 	%fd369, %fd26, %fd28;
	fma.rn.f64 	%fd370, %fd25, %fd27, %fd369;
	mul.f64 	%fd30, %fd29, %fd370;
	setp.ne.s16 	%p88, %rs3, %rs4;
	xor.b16  	%rs43, %rs4, %rs3;
	and.b16  	%rs44, %rs43, 1;
	setp.eq.b16 	%p89, %rs44, 1;
	not.pred 	%p90, %p89;
	and.pred  	%p91, %p88, %p90;
	@%p91 bra 	$L__BB0_41;
	@%p88 bra 	$L__BB0_40;
	mul.f64 	%fd402, %fd1, %fd30;
	mul.f64 	%fd401, %fd2, %fd30;
	bra.uni 	$L__BB0_42;
$L__BB0_40:
	mul.f64 	%fd373, %fd25, %fd28;
	mul.f64 	%fd374, %fd26, %fd27;
	sub.f64 	%fd375, %fd373, %fd374;
	mul.f64 	%fd376, %fd375, %fd29;
	mul.f64 	%fd377, %fd2, %fd376;
	fma.rn.f64 	%fd402, %fd1, %fd30, %fd377;
	mul.f64 	%fd378, %fd2, %fd30;
	mul.f64 	%fd379, %fd1, %fd376;
	sub.f64 	%fd401, %fd378, %fd379;
	bra.uni 	$L__BB0_42;
$L__BB0_41:
	mul.f64 	%fd371, %fd1, %fd30;
	fma.rn.f64 	%fd402, %fd1, %fd30, %fd371;
	mul.f64 	%fd372, %fd2, %fd30;
	fma.rn.f64 	%fd401, %fd2, %fd30, %fd372;
$L__BB0_42:
	add.f64 	%fd39, %fd406, %fd402;
	add.f64 	%fd40, %fd405, %fd401;
	ld.global.u8 	%rs5, [%rd9+6];
	ld.global.u8 	%rs6, [%rd9+7];
	mul.wide.u16 	%r169, %rs5, 16;
	add.s32 	%r171, %r165, %r169;
	ld.shared.v2.f64 	{%fd41, %fd42}, [%r171+-16];
	mul.wide.u16 	%r172, %rs6, 16;
	add.s32 	%r173, %r165, %r172;
	ld.shared.v2.f64 	{%fd43, %fd44}, [%r173+-16];
	ld.global.f64 	%fd45, [%rd10+8];
	mul.f64 	%fd380, %fd42, %fd44;
	fma.rn.f64 	%fd381, %fd41, %fd43, %fd380;
	mul.f64 	%fd46, %fd45, %fd381;
	setp.eq.s16 	%p93, %rs5, %rs6;
	xor.b16  	%rs45, %rs6, %rs5;
	and.b16  	%rs46, %rs45, 1;
	setp.eq.b16 	%p94, %rs46, 1;
	or.pred  	%p95, %p93, %p94;
	@%p95 bra 	$L__BB0_44;
	mul.f64 	%fd382, %fd1, %fd46;
	fma.rn.f64 	%fd404, %fd1, %fd46, %fd382;
	mul.f64 	%fd383, %fd2, %fd46;
	fma.rn.f64 	%fd403, %fd2, %fd46, %fd383;
	bra.uni 	$L__BB0_47;
$L__BB0_44:
	setp.eq.s16 	%p96, %rs5, %rs6;
	@%p96 bra 	$L__BB0_46;
	mul.f64 	%fd384, %fd41, %fd44;
	mul.f64 	%fd385, %fd42, %fd43;
	sub.f64 	%fd386, %fd384, %fd385;
	mul.f64 	%fd387, %fd386, %fd45;
	mul.f64 	%fd388, %fd2, %fd387;
	fma.rn.f64 	%fd404, %fd1, %fd46, %fd388;
	mul.f64 	%fd389, %fd2, %fd46;
	mul.f64 	%fd390, %fd1, %fd387;
	sub.f64 	%fd403, %fd389, %fd390;
	bra.uni 	$L__BB0_47;
$L__BB0_46:
	mul.f64 	%fd404, %fd1, %fd46;
	mul.f64 	%fd403, %fd2, %fd46;
$L__BB0_47:
	add.f64 	%fd406, %fd39, %fd404;
	add.f64 	%fd405, %fd40, %fd403;
	add.s32 	%r179, %r179, 2;
	add.s32 	%r178, %r178, 2;
	add.s32 	%r177, %r177, 8;
	setp.ne.s32 	%p97, %r179, -1;
	@%p97 bra 	$L__BB0_37;
$L__BB0_48:
	ld.param.u64 	%rd104, [_Z36UPPE_nonlinear_sum_with_polarizationP7double2S0_S0_S0_S0_PKS_S2_PKdPKhPKjS8_S4_S6_S8_S8_S4_S6_S8_S8_bbjjjj_param_0];
	mad.lo.s32 	%r174, %r2, %r6, %r4;
	mad.lo.s32 	%r175, %r3, %r7, %r174;
	cvta.to.global.u64 	%rd101, %rd104;
	mul.wide.u32 	%rd102, %r175, 16;
	add.s64 	%rd103, %rd101, %rd102;
	st.global.v2.f64 	[%rd103], {%fd406, %fd405};
	bra.uni 	$L__BB0_104;
$L__BB0_49:
	setp.eq.s16 	%p67, %rs7, %rs8;
	@%p67 bra 	$L__BB0_51;
	mul.wide.s32 	%rd86, %r180, 8;
	add.s64 	%rd87, %rd3, %rd86;
	ld.global.f64 	%fd319, [%rd87];
	mul.f64 	%fd320, %fd60, %fd62;
	fma.rn.f64 	%fd321, %fd59, %fd61, %fd320;
	mul.f64 	%fd408, %fd321, %fd319;
	mul.f64 	%fd322, %fd60, %fd61;
	mul.f64 	%fd323, %fd59, %fd62;
	sub.f64 	%fd324, %fd322, %fd323;
	fma.rn.f64 	%fd417, %fd324, %fd319, 0d0000000000000000;
	bra.uni 	$L__BB0_52;
$L__BB0_51:
	mul.wide.s32 	%rd88, %r180, 8;
	add.s64 	%rd89, %rd3, %rd88;
	ld.global.f64 	%fd326, [%rd89];
	mul.f64 	%fd327, %fd60, %fd62;
	fma.rn.f64 	%fd328, %fd59, %fd61, %fd327;
	mul.f64 	%fd408, %fd328, %fd326;
$L__BB0_52:
	add.f64 	%fd420, %fd408, 0d0000000000000000;
	mov.u32 	%r180, %r11;
$L__BB0_53:
	add.s32 	%r139, %r11, 1;
	setp.eq.s32 	%p68, %r12, %r139;
	@%p68 bra 	$L__BB0_66;
	sub.s32 	%r183, %r180, %r12;
	add.s32 	%r182, %r180, 1;
	shl.b32 	%r181, %r180, 2;
$L__BB0_55:
	add.s32 	%r140, %r182, -1;
	cvt.s64.s32 	%rd90, %r181;
	add.s64 	%rd11, %rd4, %rd90;
	ld.global.u8 	%rs9, [%rd11+2];
	ld.global.u8 	%rs10, [%rd11+3];
	mul.wide.u16 	%r141, %rs9, 16;
	mov.u32 	%r142, _ZZ36UPPE_nonlinear_sum_with_polarizationP7double2S0_S0_S0_S0_PKS_S2_PKdPKhPKjS8_S4_S6_S8_S8_S4_S6_S8_S8_bbjjjjE7this_At;
	add.s32 	%r143, %r142, %r141;
	ld.shared.v2.f64 	{%fd76, %fd77}, [%r143+-16];
	mul.wide.u16 	%r144, %rs10, 16;
	add.s32 	%r145, %r142, %r144;
	ld.shared.v2.f64 	{%fd78, %fd79}, [%r145+-16];
	setp.ne.s16 	%p69, %rs9, %rs10;
	xor.b16  	%rs37, %rs10, %rs9;
	and.b16  	%rs38, %rs37, 1;
	setp.eq.b16 	%p70, %rs38, 1;
	not.pred 	%p71, %p70;
	mul.wide.s32 	%rd91, %r140, 8;
	add.s64 	%rd12, %rd3, %rd91;
	and.pred  	%p72, %p69, %p71;
	@%p72 bra 	$L__BB0_59;
	setp.ne.s16 	%p73, %rs9, %rs10;
	@%p73 bra 	$L__BB0_58;
	ld.global.f64 	%fd339, [%rd12];
	mul.f64 	%fd340, %fd77, %fd79;
	fma.rn.f64 	%fd341, %fd76, %fd78, %fd340;
	mul.f64 	%fd416, %fd341, %fd339;
	bra.uni 	$L__BB0_60;
$L__BB0_58:
	ld.global.f64 	%fd333, [%rd12];
	mul.f64 	%fd334, %fd77, %fd79;
	fma.rn.f64 	%fd335, %fd76, %fd78, %fd334;
	mul.f64 	%fd416, %fd335, %fd333;
	mul.f64 	%fd336, %fd77, %fd78;
	mul.f64 	%fd337, %fd76, %fd79;
	sub.f64 	%fd338, %fd336, %fd337;
	fma.rn.f64 	%fd417, %fd338, %fd333, %fd417;
	bra.uni 	$L__BB0_60;
$L__BB0_59:
	ld.global.f64 	%fd329, [%rd12];
	mul.f64 	%fd330, %fd77, %fd79;
	fma.rn.f64 	%fd331, %fd76, %fd78, %fd330;
	mul.f64 	%fd332, %fd331, %fd329;
	fma.rn.f64 	%fd416, %fd331, %fd329, %fd332;
$L__BB0_60:
	add.f64 	%fd86, %fd420, %fd416;
	ld.global.u8 	%rs11, [%rd11+6];
	ld.global.u8 	%rs12, [%rd11+7];
	mul.wide.u16 	%r146, %rs11, 16;
	add.s32 	%r148, %r142, %r146;
	ld.shared.v2.f64 	{%fd87, %fd88}, [%r148+-16];
	mul.wide.u16 	%r149, %rs12, 16;
	add.s32 	%r150, %r142, %r149;
	ld.shared.v2.f64 	{%fd89, %fd90}, [%r150+-16];
	setp.eq.s16 	%p74, %rs11, %rs12;
	xor.b16  	%rs39, %rs12, %rs11;
	and.b16  	%rs40, %rs39, 1;
	setp.eq.b16 	%p75, %rs40, 1;
	or.pred  	%p76, %p74, %p75;
	@%p76 bra 	$L__BB0_62;
	ld.global.f64 	%fd342, [%rd12+8];
	mul.f64 	%fd343, %fd88, %fd90;
	fma.rn.f64 	%fd344, %fd87, %fd89, %fd343;
	mul.f64 	%fd345, %fd344, %fd342;
	fma.rn.f64 	%fd418, %fd344, %fd342, %fd345;
	bra.uni 	$L__BB0_65;
$L__BB0_62:
	setp.eq.s16 	%p77, %rs11, %rs12;
	@%p77 bra 	$L__BB0_64;
	ld.global.f64 	%fd346, [%rd12+8];
	mul.f64 	%fd347, %fd88, %fd90;
	fma.rn.f64 	%fd348, %fd87, %fd89, %fd347;
	mul.f64 	%fd418, %fd348, %fd346;
	mul.f64 	%fd349, %fd88, %fd89;
	mul.f64 	%fd350, %fd87, %fd90;
	sub.f64 	%fd351, %fd349, %fd350;
	fma.rn.f64 	%fd417, %fd351, %fd346, %fd417;
	bra.uni 	$L__BB0_65;
$L__BB0_64:
	ld.global.f64 	%fd352, [%rd12+8];
	mul.f64 	%fd353, %fd88, %fd90;
	fma.rn.f64 	%fd354, %fd87, %fd89, %fd353;
	mul.f64 	%fd418, %fd354, %fd352;
$L__BB0_65:
	add.f64 	%fd420, %fd86, %fd418;
	add.s32 	%r183, %r183, 2;
	add.s32 	%r182, %r182, 2;
	add.s32 	%r181, %r181, 8;
	setp.ne.s32 	%p78, %r183, -1;
	@%p78 bra 	$L__BB0_55;
$L__BB0_66:
	mad.lo.s32 	%r151, %r2, %r6, %r4;
	mad.lo.s32 	%r152, %r3, %r7, %r151;
	cvta.to.global.u64 	%rd92, %rd18;
	mul.wide.u32 	%rd93, %r152, 16;
	add.s64 	%rd94, %rd92, %rd93;
	st.global.v2.f64 	[%rd94], {%fd420, %fd417};
	bra.uni 	$L__BB0_104;
$L__BB0_67:
	setp.eq.s16 	%p35, %rs23, 0;
	setp.eq.s16 	%p36, %rs24, 0;
	or.pred  	%p37, %p35, %p36;
	setp.eq.s32 	%p38, %r13, 0;
	or.pred  	%p39, %p37, %p38;
	@%p39 bra 	$L__BB0_104;
	add.s32 	%r184, %r13, -1;
	add.s32 	%r107, %r14, -1;
	setp.ge.u32 	%p40, %r184, %r107;
	mov.f64 	%fd431, 0d0000000000000000;
	mov.f64 	%fd434, %fd431;
	@%p40 bra 	$L__BB0_89;
	sub.s32 	%r108, %r14, %r13;
	and.b32  	%r109, %r108, 1;
	setp.eq.b32 	%p41, %r109, 1;
	not.pred 	%p42, %p41;
	mov.f64 	%fd434, 0d0000000000000000;
	mov.f64 	%fd431, %fd434;
	@%p42 bra 	$L__BB0_76;
	shl.b32 	%r110, %r184, 2;
	cvt.s64.s32 	%rd69, %r110;
	add.s64 	%rd70, %rd6, %rd69;
	ld.global.u8 	%rs13, [%rd70+2];
	ld.global.u8 	%rs14, [%rd70+3];
	mul.wide.u16 	%r111, %rs13, 16;
	mov.u32 	%r112, _ZZ36UPPE_nonlinear_sum_with_polarizationP7double2S0_S0_S0_S0_PKS_S2_PKdPKhPKjS8_S4_S6_S8_S8_S4_S6_S8_S8_bbjjjjE7this_At;
	add.s32 	%r113, %r112, %r111;
	ld.shared.v2.f64 	{%fd100, %fd101}, [%r113+-16];
	mul.wide.u16 	%r114, %rs14, 16;
	add.s32 	%r115, %r112, %r114;
	ld.shared.v2.f64 	{%fd102, %fd103}, [%r115+-16];
	setp.eq.s16 	%p43, %rs13, %rs14;
	xor.b16  	%rs29, %rs14, %rs13;
	and.b16  	%rs30, %rs29, 1;
	setp.eq.b16 	%p44, %rs30, 1;
	or.pred  	%p45, %p43, %p44;
	mov.f64 	%fd431, 0d0000000000000000;
	@%p45 bra 	$L__BB0_72;
	mul.wide.s32 	%rd71, %r184, 8;
	add.s64 	%rd72, %rd5, %rd71;
	ld.global.f64 	%fd271, [%rd72];
	mul.f64 	%fd272, %fd101, %fd103;
	fma.rn.f64 	%fd273, %fd100, %fd102, %fd272;
	mul.f64 	%fd274, %fd273, %fd271;
	fma.rn.f64 	%fd422, %fd273, %fd271, %fd274;
	bra.uni 	$L__BB0_75;
$L__BB0_72:
	setp.eq.s16 	%p46, %rs13, %rs14;
	@%p46 bra 	$L__BB0_74;
	mul.wide.s32 	%rd73, %r184, 8;
	add.s64 	%rd74, %rd5, %rd73;
	ld.global.f64 	%fd275, [%rd74];
	mul.f64 	%fd276, %fd101, %fd103;
	fma.rn.f64 	%fd277, %fd100, %fd102, %fd276;
	mul.f64 	%fd422, %fd277, %fd275;
	mul.f64 	%fd278, %fd101, %fd102;
	mul.f64 	%fd279, %fd100, %fd103;
	sub.f64 	%fd280, %fd278, %fd279;
	fma.rn.f64 	%fd431, %fd280, %fd275, 0d0000000000000000;
	bra.uni 	$L__BB0_75;
$L__BB0_74:
	mul.wide.s32 	%rd75, %r184, 8;
	add.s64 	%rd76, %rd5, %rd75;
	ld.global.f64 	%fd282, [%rd76];
	mul.f64 	%fd283, %fd101, %fd103;
	fma.rn.f64 	%fd284, %fd100, %fd102, %fd283;
	mul.f64 	%fd422, %fd284, %fd282;
$L__BB0_75:
	add.f64 	%fd434, %fd422, 0d0000000000000000;
	mov.u32 	%r184, %r13;
$L__BB0_76:
	add.s32 	%r116, %r13, 1;
	setp.eq.s32 	%p47, %r14, %r116;
	@%p47 bra 	$L__BB0_89;
	sub.s32 	%r187, %r184, %r14;
	add.s32 	%r186, %r184, 1;
	shl.b32 	%r185, %r184, 2;
$L__BB0_78:
	add.s32 	%r117, %r186, -1;
	cvt.s64.s32 	%rd77, %r185;
	add.s64 	%rd13, %rd6, %rd77;
	ld.global.u8 	%rs15, [%rd13+2];
	ld.global.u8 	%rs16, [%rd13+3];
	mul.wide.u16 	%r118, %rs15, 16;
	mov.u32 	%r119, _ZZ36UPPE_nonlinear_sum_with_polarizationP7double2S0_S0_S0_S0_PKS_S2_PKdPKhPKjS8_S4_S6_S8_S8_S4_S6_S8_S8_bbjjjjE7this_At;
	add.s32 	%r120, %r119, %r118;
	ld.shared.v2.f64 	{%fd117, %fd118}, [%r120+-16];
	mul.wide.u16 	%r121, %rs16, 16;
	add.s32 	%r122, %r119, %r121;
	ld.shared.v2.f64 	{%fd119, %fd120}, [%r122+-16];
	setp.ne.s16 	%p48, %rs15, %rs16;
	xor.b16  	%rs31, %rs16, %rs15;
	and.b16  	%rs32, %rs31, 1;
	setp.eq.b16 	%p49, %rs32, 1;
	not.pred 	%p50, %p49;
	mul.wide.s32 	%rd78, %r117, 8;
	add.s64 	%rd14, %rd5, %rd78;
	and.pred  	%p51, %p48, %p50;
	@%p51 bra 	$L__BB0_82;
	setp.ne.s16 	%p52, %rs15, %rs16;
	@%p52 bra 	$L__BB0_81;
	ld.global.f64 	%fd295, [%rd14];
	mul.f64 	%fd296, %fd118, %fd120;
	fma.rn.f64 	%fd297, %fd117, %fd119, %fd296;
	mul.f64 	%fd430, %fd297, %fd295;
	bra.uni 	$L__BB0_83;
$L__BB0_81:
	ld.global.f64 	%fd289, [%rd14];
	mul.f64 	%fd290, %fd118, %fd120;
	fma.rn.f64 	%fd291, %fd117, %fd119, %fd290;
	mul.f64 	%fd430, %fd291, %fd289;
	mul.f64 	%fd292, %fd118, %fd119;
	mul.f64 	%fd293, %fd117, %fd120;
	sub.f64 	%fd294, %fd292, %fd293;
	fma.rn.f64 	%fd431, %fd294, %fd289, %fd431;
	bra.uni 	$L__BB0_83;
$L__BB0_82:
	ld.global.f64 	%fd285, [%rd14];
	mul.f64 	%fd286, %fd118, %fd120;
	fma.rn.f64 	%fd287, %fd117, %fd119, %fd286;
	mul.f64 	%fd288, %fd287, %fd285;
	fma.rn.f64 	%fd430, %fd287, %fd285, %fd288;
$L__BB0_83:
	add.f64 	%fd127, %fd434, %fd430;
	ld.global.u8 	%rs17, [%rd13+6];
	ld.global.u8 	%rs18, [%rd13+7];
	mul.wide.u16 	%r123, %rs17, 16;
	add.s32 	%r125, %r119, %r123;
	ld.shared.v2.f64 	{%fd128, %fd129}, [%r125+-16];
	mul.wide.u16 	%r126, %rs18, 16;
	add.s32 	%r127, %r119, %r126;
	ld.shared.v2.f64 	{%fd130, %fd131}, [%r127+-16];
	setp.eq.s16 	%p53, %rs17, %rs18;
	xor.b16  	%rs33, %rs18, %rs17;
	and.b16  	%rs34, %rs33, 1;
	setp.eq.b16 	%p54, %rs34, 1;
	or.pred  	%p55, %p53, %p54;
	@%p55 bra 	$L__BB0_85;
	ld.global.f64 	%fd298, [%rd14+8];
	mul.f64 	%fd299, %fd129, %fd131;
	fma.rn.f64 	%fd300, %fd128, %fd130, %fd299;
	mul.f64 	%fd301, %fd300, %fd298;
	fma.rn.f64 	%fd432, %fd300, %fd298, %fd301;
	bra.uni 	$L__BB0_88;
$L__BB0_85:
	setp.eq.s16 	%p56, %rs17, %rs18;
	@%p56 bra 	$L__BB0_87;
	ld.global.f64 	%fd302, [%rd14+8];
	mul.f64 	%fd303, %fd129, %fd131;
	fma.rn.f64 	%fd304, %fd128, %fd130, %fd303;
	mul.f64 	%fd432, %fd304, %fd302;
	mul.f64 	%fd305, %fd129, %fd130;
	mul.f64 	%fd306, %fd128, %fd131;
	sub.f64 	%fd307, %fd305, %fd306;
	fma.rn.f64 	%fd431, %fd307, %fd302, %fd431;
	bra.uni 	$L__BB0_88;
$L__BB0_87:
	ld.global.f64 	%fd308, [%rd14+8];
	mul.f64 	%fd309, %fd129, %fd131;
	fma.rn.f64 	%fd310, %fd128, %fd130, %fd309;
	mul.f64 	%fd432, %fd310, %fd308;
$L__BB0_88:
	add.f64 	%fd434, %fd127, %fd432;
	add.s32 	%r187, %r187, 2;
	add.s32 	%r186, %r186, 2;
	add.s32 	%r185, %r185, 8;
	setp.ne.s32 	%p57, %r187, -1;
	@%p57 bra 	$L__BB0_78;
$L__BB0_89:
	ld.param.u64 	%rd105, [_Z36UPPE_nonlinear_sum_with_polarizationP7double2S0_S0_S0_S0_PKS_S2_PKdPKhPKjS8_S4_S6_S8_S8_S4_S6_S8_S8_bbjjjj_param_2];
	mad.lo.s32 	%r128, %r2, %r6, %r4;
	mad.lo.s32 	%r129, %r3, %r7, %r128;
	cvta.to.global.u64 	%rd79, %rd105;
	mul.wide.u32 	%rd80, %r129, 16;
	add.s64 	%rd81, %rd79, %rd80;
	st.global.v2.f64 	[%rd81], {%fd434, %fd431};
	bra.uni 	$L__BB0_104;
$L__BB0_90:
	setp.eq.s16 	%p25, %rs23, 0;
	setp.eq.s32 	%p26, %r11, 0;
	or.pred  	%p27, %p25, %p26;
	@%p27 bra 	$L__BB0_104;
	add.s32 	%r190, %r11, -1;
	add.s32 	%r95, %r12, -1;
	setp.ge.u32 	%p28, %r190, %r95;
	mov.f64 	%fd437, 0d0000000000000000;
	mov.f64 	%fd440, %fd437;
	@%p28 bra 	$L__BB0_99;
	sub.s32 	%r189, %r11, %r12;
	shl.b32 	%r188, %r11, 2;
	mov.f64 	%fd440, 0d0000000000000000;
	mov.u32 	%r98, _ZZ36UPPE_nonlinear_sum_with_polarizationP7double2S0_S0_S0_S0_PKS_S2_PKdPKhPKjS8_S4_S6_S8_S8_S4_S6_S8_S8_bbjjjjE7this_At;
	mov.f64 	%fd437, %fd440;
$L__BB0_93:
	mul.wide.s32 	%rd63, %r190, 8;
	add.s64 	%rd15, %rd3, %rd63;
	add.s32 	%r96, %r188, -4;
	cvt.s64.s32 	%rd64, %r96;
	add.s64 	%rd65, %rd4, %rd64;
	ld.global.u8 	%rs19, [%rd65+2];
	ld.global.u8 	%rs20, [%rd65+3];
	mul.wide.u16 	%r97, %rs19, 16;
	add.s32 	%r99, %r98, %r97;
	ld.shared.v2.f64 	{%fd143, %fd144}, [%r99+-16];
	mul.wide.u16 	%r100, %rs20, 16;
	add.s32 	%r101, %r98, %r100;
	ld.shared.v2.f64 	{%fd145, %fd146}, [%r101+-16];
	mov.u32 	%r102, _ZZ36UPPE_nonlinear_sum_with_polarizationP7double2S0_S0_S0_S0_PKS_S2_PKdPKhPKjS8_S4_S6_S8_S8_S4_S6_S8_S8_bbjjjjE13this_At_noise;
	add.s32 	%r103, %r102, %r97;
	ld.shared.v2.f64 	{%fd147, %fd148}, [%r103+-16];
	add.s32 	%r104, %r102, %r100;
	ld.shared.v2.f64 	{%fd149, %fd150}, [%r104+-16];
	setp.ne.s16 	%p29, %rs19, %rs20;
	xor.b16  	%rs27, %rs20, %rs19;
	and.b16  	%rs28, %rs27, 1;
	setp.eq.b16 	%p30, %rs28, 1;
	not.pred 	%p31, %p30;
	and.pred  	%p32, %p29, %p31;
	@%p32 bra 	$L__BB0_97;
	@%p29 bra 	$L__BB0_96;
	ld.global.f64 	%fd261, [%rd15];
	mul.f64 	%fd262, %fd148, %fd150;
	fma.rn.f64 	%fd263, %fd147, %fd149, %fd262;
	mul.f64 	%fd264, %fd144, %fd150;
	fma.rn.f64 	%fd265, %fd143, %fd149, %fd264;
	fma.rn.f64 	%fd266, %fd265, 0d4000000000000000, %fd263;
	mul.f64 	%fd438, %fd266, %fd261;
	bra.uni 	$L__BB0_98;
$L__BB0_96:
	ld.global.f64 	%fd241, [%rd15];
	mul.f64 	%fd242, %fd148, %fd150;
	fma.rn.f64 	%fd243, %fd147, %fd149, %fd242;
	mul.f64 	%fd244, %fd144, %fd150;
	fma.rn.f64 	%fd245, %fd143, %fd149, %fd244;
	add.f64 	%fd246, %fd243, %fd245;
	mul.f64 	%fd247, %fd146, %fd148;
	fma.rn.f64 	%fd248, %fd145, %fd147, %fd247;
	add.f64 	%fd249, %fd248, %fd246;
	mul.f64 	%fd438, %fd249, %fd241;
	mul.f64 	%fd250, %fd148, %fd149;
	mul.f64 	%fd251, %fd147, %fd150;
	sub.f64 	%fd252, %fd250, %fd251;
	mul.f64 	%fd253, %fd144, %fd149;
	mul.f64 	%fd254, %fd143, %fd150;
	sub.f64 	%fd255, %fd253, %fd254;
	add.f64 	%fd256, %fd252, %fd255;
	mul.f64 	%fd257, %fd145, %fd148;
	mul.f64 	%fd258, %fd146, %fd147;
	sub.f64 	%fd259, %fd257, %fd258;
	add.f64 	%fd260, %fd259, %fd256;
	fma.rn.f64 	%fd437, %fd260, %fd241, %fd437;
	bra.uni 	$L__BB0_98;
$L__BB0_97:
	ld.global.f64 	%fd231, [%rd15];
	mul.f64 	%fd232, %fd148, %fd150;
	fma.rn.f64 	%fd233, %fd147, %fd149, %fd232;
	mul.f64 	%fd234, %fd144, %fd150;
	fma.rn.f64 	%fd235, %fd143, %fd149, %fd234;
	add.f64 	%fd236, %fd235, %fd235;
	fma.rn.f64 	%fd237, %fd233, 0d4000000000000000, %fd236;
	mul.f64 	%fd238, %fd146, %fd148;
	fma.rn.f64 	%fd239, %fd145, %fd147, %fd238;
	fma.rn.f64 	%fd240, %fd239, 0d4000000000000000, %fd237;
	mul.f64 	%fd438, %fd240, %fd231;
$L__BB0_98:
	add.f64 	%fd440, %fd440, %fd438;
	add.s32 	%r190, %r190, 1;
	add.s32 	%r189, %r189, 1;
	setp.ne.s32 	%p34, %r189, 0;
	add.s32 	%r188, %r188, 4;
	@%p34 bra 	$L__BB0_93;
$L__BB0_99:
	mad.lo.s32 	%r105, %r2, %r6, %r4;
	mad.lo.s32 	%r106, %r3, %r7, %r105;
	cvta.to.global.u64 	%rd66, %rd20;
	mul.wide.u32 	%rd67, %r106, 16;
	add.s64 	%rd68, %rd66, %rd67;
	st.global.v2.f64 	[%rd68], {%fd440, %fd437};
	bra.uni 	$L__BB0_104;
$L__BB0_100:
	ld.global.f64 	%fd203, [%rd16];
	mul.f64 	%fd204, %fd167, %fd169;
	fma.rn.f64 	%fd205, %fd166, %fd168, %fd204;
	mul.f64 	%fd206, %fd163, %fd169;
	fma.rn.f64 	%fd207, %fd162, %fd168, %fd206;
	add.f64 	%fd208, %fd205, %fd207;
	mul.f64 	%fd209, %fd165, %fd167;
	fma.rn.f64 	%fd210, %fd164, %fd166, %fd209;
	add.f64 	%fd211, %fd210, %fd208;
	mul.f64 	%fd444, %fd211, %fd203;
	mul.f64 	%fd212, %fd167, %fd168;
	mul.f64 	%fd213, %fd166, %fd169;
	sub.f64 	%fd214, %fd212, %fd213;
	mul.f64 	%fd215, %fd163, %fd168;
	mul.f64 	%fd216, %fd162, %fd169;
	sub.f64 	%fd217, %fd215, %fd216;
	add.f64 	%fd218, %fd214, %fd217;
	mul.f64 	%fd219, %fd164, %fd167;
	mul.f64 	%fd220, %fd165, %fd166;
	sub.f64 	%fd221, %fd219, %fd220;
	add.f64 	%fd222, %fd221, %fd218;
	fma.rn.f64 	%fd443, %fd222, %fd203, %fd443;
	bra.uni 	$L__BB0_102;
$L__BB0_101:
	ld.global.f64 	%fd193, [%rd16];
	mul.f64 	%fd194, %fd167, %fd169;
	fma.rn.f64 	%fd195, %fd166, %fd168, %fd194;
	mul.f64 	%fd196, %fd163, %fd169;
	fma.rn.f64 	%fd197, %fd162, %fd168, %fd196;
	add.f64 	%fd198, %fd197, %fd197;
	fma.rn.f64 	%fd199, %fd195, 0d4000000000000000, %fd198;
	mul.f64 	%fd200, %fd165, %fd167;
	fma.rn.f64 	%fd201, %fd164, %fd166, %fd200;
	fma.rn.f64 	%fd202, %fd201, 0d4000000000000000, %fd199;
	mul.f64 	%fd444, %fd202, %fd193;
$L__BB0_102:
	add.f64 	%fd446, %fd446, %fd444;
	add.s32 	%r193, %r193, 1;
	add.s32 	%r192, %r192, 1;
	setp.ne.s32 	%p24, %r192, 0;
	add.s32 	%r191, %r191, 4;
	@%p24 bra 	$L__BB0_23;
$L__BB0_103:
	mad.lo.s32 	%r93, %r2, %r6, %r4;
	mad.lo.s32 	%r94, %r3, %r7, %r93;
	cvta.to.global.u64 	%rd60, %rd21;
	mul.wide.u32 	%rd61, %r94, 16;
	add.s64 	%rd62, %rd60, %rd61;
	st.global.v2.f64 	[%rd62], {%fd446, %fd443};
$L__BB0_104:
	ret;

}


// ===== COMPILED SASS (sm_100) =====

	.target	sm_100

	.elftype	@"ET_EXEC"


//--------------------- .note.nv.tkinfo           --------------------------
	.section	.note.nv.tkinfo,"",@"SHT_NOTE"
	.sectionflags	@"SHF_NOTE_NV_TKINFO"
	.tkinfo
        /*0018*/ 	.word	0x00000002
        /*0030*/ 	.string	""
        /*0030*/ 	.string	"ptxas"
        /*0030*/ 	.string	"Cuda compilation tools, release 13.0, V13.0.88"
        /*0030*/ 	.string	"Build cuda_13.0.r13.0/compiler.36424714_0"
        /*0030*/ 	.string	"-arch sm_100 -m 64 "



//--------------------- .note.nv.cuinfo           --------------------------
	.section	.note.nv.cuinfo,"",@"SHT_NOTE"
	.sectionflags	@"SHF_NOTE_NV_CUINFO"
        /*0018*/ 	.short	0x0002
        /*001a*/ 	.short	0x0064
        /*001c*/ 	.short	0x0082
	.zero		2


//--------------------- .nv.info                  --------------------------
	.section	.nv.info,"",@"SHT_CUDA_INFO"
	.align	4


	//----- nvinfo : EIATTR_REGCOUNT
	.align		4
        /*0000*/ 	.byte	0x04, 0x2f
        /*0002*/ 	.short	(.L_1 - .L_0)
	.align		4
.L_0:
        /*0004*/ 	.word	index@(_Z36UPPE_nonlinear_sum_with_polarizationP7double2S0_S0_S0_S0_PKS_S2_PKdPKhPKjS8_S4_S6_S8_S8_S4_S6_S8_S8_bbjjjj)
        /*0008*/ 	.word	0x00000027


	//----- nvinfo : EIATTR_FRAME_SIZE
	.align		4
.L_1:
        /*000c*/ 	.byte	0x04, 0x11
        /*000e*/ 	.short	(.L_3 - .L_2)
	.align		4
.L_2:
        /*0010*/ 	.word	index@(_Z36UPPE_nonlinear_sum_with_polarizationP7double2S0_S0_S0_S0_PKS_S2_PKdPKhPKjS8_S4_S6_S8_S8_S4_S6_S8_S8_bbjjjj)
        /*0014*/ 	.word	0x00000000


	//----- nvinfo : EIATTR_MIN_STACK_SIZE
	.align		4
.L_3:
        /*0018*/ 	.byte	0x04, 0x12
        /*001a*/ 	.short	(.L_5 - .L_4)
	.align		4
.L_4:
        /*001c*/ 	.word	index@(_Z36UPPE_nonlinear_sum_with_polarizationP7double2S0_S0_S0_S0_PKS_S2_PKdPKhPKjS8_S4_S6_S8_S8_S4_S6_S8_S8_bbjjjj)
        /*0020*/ 	.word	0x00000000
.L_5:


//--------------------- .nv.compat                --------------------------
	.section	.nv.compat,"",@"SHT_CUDA_COMPAT_INFO"
	.align	4
        /*0000*/ 	.byte	0x02, 0x09, 0x00, 0x00, 0x02, 0x02, 0x01, 0x00, 0x02, 0x05, 0x05, 0x00, 0x03, 0x07, 0x01, 0x01
        /*0010*/ 	.byte	0x02, 0x03, 0x00, 0x00, 0x02, 0x06, 0x01, 0x00, 0x04, 0x0b, 0x08, 0x00, 0x01, 0x00, 0x00, 0x00
        /*0020*/ 	.byte	0x00, 0x00, 0x00, 0x00


//--------------------- .nv.info._Z36UPPE_nonlinear_sum_with_polarizationP7double2S0_S0_S0_S0_PKS_S2_PKdPKhPKjS8_S4_S6_S8_S8_S4_S6_S8_S8_bbjjjj --------------------------
	.section	.nv.info._Z36UPPE_nonlinear_sum_with_polarizationP7double2S0_S0_S0_S0_PKS_S2_PKdPKhPKjS8_S4_S6_S8_S8_S4_S6_S8_S8_bbjjjj,"",@"SHT_CUDA_INFO"
	.sectionflags	@""
	.align	4


	//----- nvinfo : EIATTR_CUDA_API_VERSION
	.align		4
        /*0000*/ 	.byte	0x04, 0x37
        /*0002*/ 	.short	(.L_7 - .L_6)
.L_6:
        /*0004*/ 	.word	0x00000082


	//----- nvinfo : EIATTR_KPARAM_INFO
	.align		4
.L_7:
        /*0008*/ 	.byte	0x04, 0x17
        /*000a*/ 	.short	(.L_9 - .L_8)
.L_8:
        /*000c*/ 	.word	0x00000000
        /*0010*/ 	.short	0x0018
        /*0012*/ 	.short	0x00a8
        /*0014*/ 	.byte	0x00, 0xf0, 0x11, 0x00


	//----- nvinfo : EIATTR_KPARAM_INFO
	.align		4
.L_9:
        /*0018*/ 	.byte	0x04, 0x17
        /*001a*/ 	.short	(.L_11 - .L_10)
.L_10:
        /*001c*/ 	.word	0x00000000
        /*0020*/ 	.short	0x0017
        /*0022*/ 	.short	0x00a4
        /*0024*/ 	.byte	0x00, 0xf0, 0x11, 0x00


	//----- nvinfo : EIATTR_KPARAM_INFO
	.align		4
.L_11:
        /*0028*/ 	.byte	0x04, 0x17
        /*002a*/ 	.short	(.L_13 - .L_12)
.L_12:
        /*002c*/ 	.word	0x00000000
        /*0030*/ 	.short	0x0016
        /*0032*/ 	.short	0x00a0
        /*0034*/ 	.byte	0x00, 0xf0, 0x11, 0x00


	//----- nvinfo : EIATTR_KPARAM_INFO
	.align		4
.L_13:
        /*0038*/ 	.byte	0x04, 0x17
        /*003a*/ 	.short	(.L_15 - .L_14)
.L_14:
        /*003c*/ 	.word	0x00000000
        /*0040*/ 	.short	0x0015
        /*0042*/ 	.short	0x009c
        /*0044*/ 	.byte	0x00, 0xf0, 0x11, 0x00


	//----- nvinfo : EIATTR_KPARAM_INFO
	.align		4
.L_15:
        /*0048*/ 	.byte	0x04, 0x17
        /*004a*/ 	.short	(.L_17 - .L_16)
.L_16:
        /*004c*/ 	.word	0x00000000
        /*0050*/ 	.short	0x0014
        /*0052*/ 	.short	0x0099
        /*0054*/ 	.byte	0x00, 0xf0, 0x05, 0x00


	//----- nvinfo : EIATTR_KPARAM_INFO
	.align		4
.L_17:
        /*0058*/ 	.byte	0x04, 0x17
        /*005a*/ 	.short	(.L_19 - .L_18)
.L_18:
        /*005c*/ 	.word	0x00000000
        /*0060*/ 	.short	0x0013
        /*0062*/ 	.short	0x0098
        /*0064*/ 	.byte	0x00, 0xf0, 0x05, 0x00


	//----- nvinfo : EIATTR_KPARAM_INFO
	.align		4
.L_19:
        /*0068*/ 	.byte	0x04, 0x17
        /*006a*/ 	.short	(.L_21 - .L_20)
.L_20:
        /*006c*/ 	.word	0x00000000
        /*0070*/ 	.short	0x0012
        /*0072*/ 	.short	0x0090
        /*0074*/ 	.byte	0x00, 0xf5, 0x21, 0x00


	//----- nvinfo : EIATTR_KPARAM_INFO
	.align		4
.L_21:
        /*0078*/ 	.byte	0x04, 0x17
        /*007a*/ 	.short	(.L_23 - .L_22)
.L_22:
        /*007c*/ 	.word	0x00000000
        /*0080*/ 	.short	0x0011
        /*0082*/ 	.short	0x0088
        /*0084*/ 	.byte	0x00, 0xf5, 0x21, 0x00


	//----- nvinfo : EIATTR_KPARAM_INFO
	.align		4
.L_23:
        /*0088*/ 	.byte	0x04, 0x17
        /*008a*/ 	.short	(.L_25 - .L_24)
.L_24:
        /*008c*/ 	.word	0x00000000
        /*0090*/ 	.short	0x0010
        /*0092*/ 	.short	0x0080
        /*0094*/ 	.byte	0x00, 0xf5, 0x21, 0x00


	//----- nvinfo : EIATTR_KPARAM_INFO
	.align		4
.L_25:
        /*0098*/ 	.byte	0x04, 0x17
        /*009a*/ 	.short	(.L_27 - .L_26)
.L_26:
        /*009c*/ 	.word	0x00000000
        /*00a0*/ 	.short	0x000f
        /*00a2*/ 	.short	0x0078
        /*00a4*/ 	.byte	0x00, 0xf5, 0x21, 0x00


	//----- nvinfo : EIATTR_KPARAM_INFO
	.align		4
.L_27:
        /*00a8*/ 	.byte	0x04, 0x17
        /*00aa*/ 	.short	(.L_29 - .L_28)
.L_28:
        /*00ac*/ 	.word	0x00000000
        /*00b0*/ 	.short	0x000e
        /*00b2*/ 	.short	0x0070
        /*00b4*/ 	.byte	0x00, 0xf5, 0x21, 0x00


	//----- nvinfo : EIATTR_KPARAM_INFO
	.align		4
.L_29:
        /*00b8*/ 	.byte	0x04, 0x17
        /*00ba*/ 	.short	(.L_31 - .L_30)
.L_30:
        /*00bc*/ 	.word	0x00000000
        /*00c0*/ 	.short	0x000d
        /*00c2*/ 	.short	0x0068
        /*00c4*/ 	.byte	0x00, 0xf5, 0x21, 0x00


	//----- nvinfo : EIATTR_KPARAM_INFO
	.align		4
.L_31:
        /*00c8*/ 	.byte	0x04, 0x17
        /*00ca*/ 	.short	(.L_33 - .L_32)
.L_32:
        /*00cc*/ 	.word	0x00000000
        /*00d0*/ 	.short	0x000c
        /*00d2*/ 	.short	0x0060
        /*00d4*/ 	.byte	0x00, 0xf5, 0x21, 0x00


	//----- nvinfo : EIATTR_KPARAM_INFO
	.align		4
.L_33:
        /*00d8*/ 	.byte	0x04, 0x17
        /*00da*/ 	.short	(.L_35 - .L_34)
.L_34:
        /*00dc*/ 	.word	0x00000000
        /*00e0*/ 	.short	0x000b
        /*00e2*/ 	.short	0x0058
        /*00e4*/ 	.byte	0x00, 0xf5, 0x21, 0x00


	//----- nvinfo : EIATTR_KPARAM_INFO
	.align		4
.L_35:
        /*00e8*/ 	.byte	0x04, 0x17
        /*00ea*/ 	.short	(.L_37 - .L_36)
.L_36:
        /*00ec*/ 	.word	0x00000000
        /*00f0*/ 	.short	0x000a
        /*00f2*/ 	.short	0x0050
        /*00f4*/ 	.byte	0x00, 0xf5, 0x21, 0x00


	//----- nvinfo : EIATTR_KPARAM_INFO
	.align		4
.L_37:
        /*00f8*/ 	.byte	0x04, 0x17
        /*00fa*/ 	.short	(.L_39 - .L_38)
.L_38:
        /*00fc*/ 	.word	0x00000000
        /*0100*/ 	.short	0x0009
        /*0102*/ 	.short	0x0048
        /*0104*/ 	.byte	0x00, 0xf5, 0x21, 0x00


	//----- nvinfo : EIATTR_KPARAM_INFO
	.align		4
.L_39:
        /*0108*/ 	.byte	0x04, 0x17
        /*010a*/ 	.short	(.L_41 - .L_40)
.L_40:
        /*010c*/ 	.word	0x00000000
        /*0110*/ 	.short	0x0008
        /*0112*/ 	.short	0x0040
        /*0114*/ 	.byte	0x00, 0xf5, 0x21, 0x00


	//----- nvinfo : EIATTR_KPARAM_INFO
	.align		4
.L_41:
        /*0118*/ 	.byte	0x04, 0x17
        /*011a*/ 	.short	(.L_43 - .L_42)
.L_42:
        /*011c*/ 	.word	0x00000000
        /*0120*/ 	.short	0x0007
        /*0122*/ 	.short	0x0038
        /*0124*/ 	.byte	0x00, 0xf5, 0x21, 0x00


	//----- nvinfo : EIATTR_KPARAM_INFO
	.align		4
.L_43:
        /*0128*/ 	.byte	0x04, 0x17
        /*012a*/ 	.short	(.L_45 - .L_44)
.L_44:
        /*012c*/ 	.word	0x00000000
        /*0130*/ 	.short	0x0006
        /*0132*/ 	.short	0x0030
        /*0134*/ 	.byte	0x00, 0xf5, 0x21, 0x00


	//----- nvinfo : EIATTR_KPARAM_INFO
	.align		4
.L_45:
        /*0138*/ 	.byte	0x04, 0x17
        /*013a*/ 	.short	(.L_47 - .L_46)
.L_46:
        /*013c*/ 	.word	0x00000000
        /*0140*/ 	.short	0x0005
        /*0142*/ 	.short	0x0028
        /*0144*/ 	.byte	0x00, 0xf5, 0x21, 0x00


	//----- nvinfo : EIATTR_KPARAM_INFO
	.align		4
.L_47:
        /*0148*/ 	.byte	0x04, 0x17
        /*014a*/ 	.short	(.L_49 - .L_48)
.L_48:
        /*014c*/ 	.word	0x00000000
        /*0150*/ 	.short	0x0004
        /*0152*/ 	.short	0x0020
        /*0154*/ 	.byte	0x00, 0xf5, 0x21, 0x00


	//----- nvinfo : EIATTR_KPARAM_INFO
	.align		4
.L_49:
        /*0158*/ 	.byte	0x04, 0x17
        /*015a*/ 	.short	(.L_51 - .L_50)
.L_50:
        /*015c*/ 	.word	0x00000000
        /*0160*/ 	.short	0x0003
        /*0162*/ 	.short	0x0018
        /*0164*/ 	.byte	0x00, 0xf5, 0x21, 0x00


	//----- nvinfo : EIATTR_KPARAM_INFO
	.align		4
.L_51:
        /*0168*/ 	.byte	0x04, 0x17
        /*016a*/ 	.short	(.L_53 - .L_52)
.L_52:
        /*016c*/ 	.word	0x00000000
        /*0170*/ 	.short	0x0002
        /*0172*/ 	.short	0x0010
        /*0174*/ 	.byte	0x00, 0xf5, 0x21, 0x00


	//----- nvinfo : EIATTR_KPARAM_INFO
	.align		4
.L_53:
        /*0178*/ 	.byte	0x04, 0x17
        /*017a*/ 	.short	(.L_55 - .L_54)
.L_54:
        /*017c*/ 	.word	0x00000000
        /*0180*/ 	.short	0x0001
        /*0182*/ 	.short	0x0008
        /*0184*/ 	.byte	0x00, 0xf5, 0x21, 0x00


	//----- nvinfo : EIATTR_KPARAM_INFO
	.align		4
.L_55:
        /*0188*/ 	.byte	0x04, 0x17
        /*018a*/ 	.short	(.L_57 - .L_56)
.L_56:
        /*018c*/ 	.word	0x00000000
        /*0190*/ 	.short	0x0000
        /*0192*/ 	.short	0x0000
        /*0194*/ 	.byte	0x00, 0xf5, 0x21, 0x00


	//----- nvinfo : EIATTR_SPARSE_MMA_MASK
	.align		4
.L_57:
        /*0198*/ 	.byte	0x03, 0x50
        /*019a*/ 	.short	0x0000


	//----- nvinfo : EIATTR_MAXREG_COUNT
	.align		4
        /*019c*/ 	.byte	0x03, 0x1b
        /*019e*/ 	.short	0x00ff


	//----- nvinfo : EIATTR_NUM_BARRIERS
	.align		4
        /*01a0*/ 	.byte	0x02, 0x4c
        /*01a2*/ 	.byte	0x01
	.zero		1


	//----- nvinfo : EIATTR_MERCURY_ISA_VERSION
	.align		4
        /*01a4*/ 	.byte	0x03, 0x5f
        /*01a6*/ 	.short	0x0101


	//----- nvinfo : EIATTR_VRC_CTA_INIT_COUNT
	.align		4
        /*01a8*/ 	.byte	0x02, 0x4a
	.zero		1
	.zero		1


	//----- nvinfo : EIATTR_EXIT_INSTR_OFFSETS
	.align		4
        /*01ac*/ 	.byte	0x04, 0x1c
        /*01ae*/ 	.short	(.L_59 - .L_58)


	//   ....[0]....
.L_58:
        /*01b0*/ 	.word	0x00000800


	//   ....[1]....
        /*01b4*/ 	.word	0x00001000


	//   ....[2]....
        /*01b8*/ 	.word	0x00001020


	//   ....[3]....
        /*01bc*/ 	.word	0x00001920


	//   ....[4]....
        /*01c0*/ 	.word	0x00001a00


	//   ....[5]....
        /*01c4*/ 	.word	0x00001f20


	//   ....[6]....
        /*01c8*/ 	.word	0x00001f90


	//   ....[7]....
        /*01cc*/ 	.word	0x00002790


	//   ....[8]....
        /*01d0*/ 	.word	0x000027e0


	//   ....[9]....
        /*01d4*/ 	.word	0x00002d00


	//----- nvinfo : EIATTR_INDIRECT_BRANCH_TARGETS
	.align		4
.L_59:
        /*01d8*/ 	.byte	0x04, 0x34
        /*01da*/ 	.short	(.L_61 - .L_60)


	//   ....[0]....
.L_60:
        /*01dc*/ 	.word	.L_x_54@srel
        /*01e0*/ 	.short	0x0
        /*01e2*/ 	.short	0x0
        /*01e4*/ 	.word	0x3
        /*01e8*/ 	.word	.L_x_55@srel
        /*01ec*/ 	.word	.L_x_56@srel
        /*01f0*/ 	.word	.L_x_57@srel


	//   ....[1]....
        /*01f4*/ 	.word	.L_x_58@srel
        /*01f8*/ 	.short	0x0
        /*01fa*/ 	.short	0x0
        /*01fc*/ 	.word	0x4
        /*0200*/ 	.word	.L_x_59@srel
        /*0204*/ 	.word	.L_x_60@srel
        /*0208*/ 	.word	.L_x_61@srel
        /*020c*/ 	.word	.L_x_57@srel


	//----- nvinfo : EIATTR_CRS_STACK_SIZE
	.align		4
.L_61:
        /*0210*/ 	.byte	0x04, 0x1e
        /*0212*/ 	.short	(.L_63 - .L_62)
.L_62:
        /*0214*/ 	.word	0x00000000


	//----- nvinfo : EIATTR_CBANK_PARAM_SIZE
	.align		4
.L_63:
        /*0218*/ 	.byte	0x03, 0x19
        /*021a*/ 	.short	0x00ac


	//----- nvinfo : EIATTR_PARAM_CBANK
	.align		4
        /*021c*/ 	.byte	0x04, 0x0a
        /*021e*/ 	.short	(.L_65 - .L_64)
	.align		4
.L_64:
        /*0220*/ 	.word	index@(.nv.constant0._Z36UPPE_nonlinear_sum_with_polarizationP7double2S0_S0_S0_S0_PKS_S2_PKdPKhPKjS8_S4_S6_S8_S8_S4_S6_S8_S8_bbjjjj)
        /*0224*/ 	.short	0x0380
        /*0226*/ 	.short	0x00ac


	//----- nvinfo : EIATTR_SW_WAR
	.align		4
.L_65:
        /*0228*/ 	.byte	0x04, 0x36
        /*022a*/ 	.short	(.L_67 - .L_66)
.L_66:
        /*022c*/ 	.word	0x00000008
.L_67:


//--------------------- .nv.callgraph             --------------------------
	.section	.nv.callgraph,"",@"SHT_CUDA_CALLGRAPH"
	.align	4
	.sectionentsize	8
	.align		4
        /*0000*/ 	.word	0x00000000
	.align		4
        /*0004*/ 	.word	0xffffffff
	.align		4
        /*0008*/ 	.word	0x00000000
	.align		4
        /*000c*/ 	.word	0xfffffffe
	.align		4
        /*0010*/ 	.word	0x00000000
	.align		4
        /*0014*/ 	.word	0xfffffffd
	.align		4
        /*0018*/ 	.word	0x00000000
	.align		4
        /*001c*/ 	.word	0xfffffffc


//--------------------- .nv.constant2._Z36UPPE_nonlinear_sum_with_polarizationP7double2S0_S0_S0_S0_PKS_S2_PKdPKhPKjS8_S4_S6_S8_S8_S4_S6_S8_S8_bbjjjj --------------------------
	.section	.nv.constant2._Z36UPPE_nonlinear_sum_with_polarizationP7double2S0_S0_S0_S0_PKS_S2_PKdPKhPKjS8_S4_S6_S8_S8_S4_S6_S8_S8_bbjjjj,"a",@progbits
	.sectionflags	@""
	.align	4
.nv.constant2._Z36UPPE_nonlinear_sum_with_polarizationP7double2S0_S0_S0_S0_PKS_S2_PKdPKhPKjS8_S4_S6_S8_S8_S4_S6_S8_S8_bbjjjj:
        /*0000*/ 	.byte	0x10, 0x10, 0x00, 0x00, 0xc0, 0x07, 0x00, 0x00, 0x20, 0x1f, 0x00, 0x00, 0x30, 0x1f, 0x00, 0x00
        /*0010*/ 	.byte	0xa0, 0x27, 0x00, 0x00, 0x90, 0x19, 0x00, 0x00, 0x20, 0x1f, 0x00, 0x00


//--------------------- .text._Z36UPPE_nonlinear_sum_with_polarizationP7double2S0_S0_S0_S0_PKS_S2_PKdPKhPKjS8_S4_S6_S8_S8_S4_S6_S8_S8_bbjjjj --------------------------
	.section	.text._Z36UPPE_nonlinear_sum_with_polarizationP7double2S0_S0_S0_S0_PKS_S2_PKdPKhPKjS8_S4_S6_S8_S8_S4_S6_S8_S8_bbjjjj,"ax",@progbits
	.align	128
        .global         _Z36UPPE_nonlinear_sum_with_polarizationP7double2S0_S0_S0_S0_PKS_S2_PKdPKhPKjS8_S4_S6_S8_S8_S4_S6_S8_S8_bbjjjj
        .type           _Z36UPPE_nonlinear_sum_with_polarizationP7double2S0_S0_S0_S0_PKS_S2_PKdPKhPKjS8_S4_S6_S8_S8_S4_S6_S8_S8_bbjjjj,@function
        .size           _Z36UPPE_nonlinear_sum_with_polarizationP7double2S0_S0_S0_S0_PKS_S2_PKdPKhPKjS8_S4_S6_S8_S8_S4_S6_S8_S8_bbjjjj,(.L_x_63 - _Z36UPPE_nonlinear_sum_with_polarizationP7double2S0_S0_S0_S0_PKS_S2_PKdPKhPKjS8_S4_S6_S8_S8_S4_S6_S8_S8_bbjjjj)
        .other          _Z36UPPE_nonlinear_sum_with_polarizationP7double2S0_S0_S0_S0_PKS_S2_PKdPKhPKjS8_S4_S6_S8_S8_S4_S6_S8_S8_bbjjjj,@"STO_CUDA_ENTRY STV_DEFAULT"
_Z36UPPE_nonlinear_sum_with_polarizationP7double2S0_S0_S0_S0_PKS_S2_PKdPKhPKjS8_S4_S6_S8_S8_S4_S6_S8_S8_bbjjjj:
.text._Z36UPPE_nonlinear_sum_with_polarizationP7double2S0_S0_S0_S0_PKS_S2_PKdPKhPKjS8_S4_S6_S8_S8_S4_S6_S8_S8_bbjjjj:
[----:B------:R-:W-:Y:S08]  /*0000*/  LDC R1, c[0x0][0x37c] ;  /* 0x0000df00ff017b82 */ /* 0x000ff00000000800 */
[----:B------:R-:W0:Y:S01]  /*0010*/  LDC R8, c[0x0][0x428] ;  /* 0x00010a00ff087b82 */ /* 0x000e220000000800 */
[----:B------:R-:W1:Y:S01]  /*0020*/  LDCU.64 UR4, c[0x0][0x420] ;  /* 0x00008400ff0477ac */ /* 0x000e620008000a00 */
[----:B------:R-:W2:Y:S01]  /*0030*/  S2R R10, SR_TID.X ;  /* 0x00000000000a7919 */ /* 0x000ea20000002100 */
[----:B------:R-:W-:Y:S01]  /*0040*/  BSSY.RECONVERGENT B0, `(.L_x_0) ;  /* 0x000005c000007945 */ /* 0x000fe20003800200 */
[----:B------:R-:W3:Y:S01]  /*0050*/  LDCU UR6, c[0x0][0x41c] ;  /* 0x00008380ff0677ac */ /* 0x000ee20008000800 */
[----:B------:R-:W4:Y:S03]  /*0060*/  S2R R33, SR_CgaCtaId ;  /* 0x0000000000217919 */ /* 0x000f260000008800 */
[----:B------:R-:W5:Y:S01]  /*0070*/  S2UR UR7, SR_CTAID.X ;  /* 0x00000000000779c3 */ /* 0x000f620000002500 */
[----:B------:R-:W0:Y:S01]  /*0080*/  LDCU.64 UR8, c[0x0][0x358] ;  /* 0x00006b00ff0877ac */ /* 0x000e220008000a00 */
[----:B-1----:R-:W1:Y:S01]  /*0090*/  I2F.U32.RP R0, UR5 ;  /* 0x0000000500007d06 */ /* 0x002e620008209000 */
[----:B---3--:R-:W-:Y:S01]  /*00a0*/  UIMAD UR4, UR4, UR6, URZ ;  /* 0x00000006040472a4 */ /* 0x008fe2000f8e02ff */
[----:B0-----:R-:W-:-:S06]  /*00b0*/  ISETP.NE.U32.AND P2, PT, R8, RZ, PT ;  /* 0x000000ff0800720c */ /* 0x001fcc0003f45070 */
[----:B------:R-:W0:Y:S08]  /*00c0*/  I2F.U32.RP R6, R8 ;  /* 0x0000000800067306 */ /* 0x000e300000209000 */
[----:B-1----:R-:W1:Y:S08]  /*00d0*/  MUFU.RCP R0, R0 ;  /* 0x0000000000007308 */ /* 0x002e700000001000 */
[----:B0-----:R-:W0:Y:S01]  /*00e0*/  MUFU.RCP R6, R6 ;  /* 0x0000000600067308 */ /* 0x001e220000001000 */
[----:B-1----:R-:W-:-:S07]  /*00f0*/  VIADD R4, R0, 0xffffffe ;  /* 0x0ffffffe00047836 */ /* 0x002fce0000000000 */
[----:B------:R1:W3:Y:S01]  /*0100*/  F2I.FTZ.U32.TRUNC.NTZ R5, R4 ;  /* 0x0000000400057305 */ /* 0x0002e2000021f000 */
[----:B0-----:R-:W-:-:S07]  /*0110*/  VIADD R2, R6, 0xffffffe ;  /* 0x0ffffffe06027836 */ /* 0x001fce0000000000 */
[----:B------:R0:W5:Y:S01]  /*0120*/  F2I.FTZ.U32.TRUNC.NTZ R3, R2 ;  /* 0x0000000200037305 */ /* 0x000162000021f000 */
[----:B-1----:R-:W-:Y:S02]  /*0130*/  IMAD.MOV.U32 R4, RZ, RZ, RZ ;  /* 0x000000ffff047224 */ /* 0x002fe400078e00ff */
[----:B---3--:R-:W-:Y:S02]  /*0140*/  IMAD.MOV R6, RZ, RZ, -R5 ;  /* 0x000000ffff067224 */ /* 0x008fe400078e0a05 */
[----:B0-----:R-:W-:Y:S02]  /*0150*/  IMAD.MOV.U32 R2, RZ, RZ, RZ ;  /* 0x000000ffff027224 */ /* 0x001fe400078e00ff */
[----:B-----5:R-:W-:-:S04]  /*0160*/  IMAD.MOV R7, RZ, RZ, -R3 ;  /* 0x000000ffff077224 */ /* 0x020fc800078e0a03 */
[----:B------:R-:W-:-:S04]  /*0170*/  IMAD R7, R7, R8, RZ ;  /* 0x0000000807077224 */ /* 0x000fc800078e02ff */
[----:B------:R-:W-:-:S04]  /*0180*/  IMAD.HI.U32 R3, R3, R7, R2 ;  /* 0x0000000703037227 */ /* 0x000fc800078e0002 */
[----:B------:R-:W-:Y:S02]  /*0190*/  IMAD.MOV.U32 R7, RZ, RZ, R6 ;  /* 0x000000ffff077224 */ /* 0x000fe400078e0006 */
[----:B------:R-:W-:-:S04]  /*01a0*/  IMAD.HI.U32 R2, R3, UR7, RZ ;  /* 0x0000000703027c27 */ /* 0x000fc8000f8e00ff */
[----:B------:R-:W-:Y:S02]  /*01b0*/  IMAD.MOV R3, RZ, RZ, -R2 ;  /* 0x000000ffff037224 */ /* 0x000fe400078e0a02 */
[----:B------:R-:W-:Y:S02]  /*01c0*/  IMAD R7, R7, UR5, RZ ;  /* 0x0000000507077c24 */ /* 0x000fe4000f8e02ff */
[----:B------:R-:W-:Y:S02]  /*01d0*/  IMAD R3, R8, R3, UR7 ;  /* 0x0000000708037e24 */ /* 0x000fe4000f8e0203 */
[----:B------:R-:W-:-:S03]  /*01e0*/  IMAD.HI.U32 R5, R5, R7, R4 ;  /* 0x0000000705057227 */ /* 0x000fc600078e0004 */
[----:B------:R-:W-:-:S03]  /*01f0*/  ISETP.GE.U32.AND P0, PT, R3, R8, PT ;  /* 0x000000080300720c */ /* 0x000fc60003f06070 */
[----:B--2---:R-:W-:-:S04]  /*0200*/  IMAD.HI.U32 R25, R5, R10, RZ ;  /* 0x0000000a05197227 */ /* 0x004fc800078e00ff */
[----:B------:R-:W-:-:S04]  /*0210*/  IMAD.MOV R5, RZ, RZ, -R25 ;  /* 0x000000ffff057224 */ /* 0x000fc800078e0a19 */
[----:B------:R-:W-:Y:S02]  /*0220*/  IMAD R0, R5, UR5, R10 ;  /* 0x0000000505007c24 */ /* 0x000fe4000f8e020a */
[-C--:B------:R-:W-:Y:S01]  /*0230*/  @P0 IADD3 R3, PT, PT, R3, -R8.reuse, RZ ;  /* 0x8000000803030210 */ /* 0x080fe20007ffe0ff */
[----:B------:R-:W-:Y:S02]  /*0240*/  @P0 VIADD R2, R2, 0x1 ;  /* 0x0000000102020836 */ /* 0x000fe40000000000 */
[----:B------:R-:W-:Y:S02]  /*0250*/  ISETP.GE.U32.AND P1, PT, R0, UR5, PT ;  /* 0x0000000500007c0c */ /* 0x000fe4000bf26070 */
[----:B------:R-:W-:-:S11]  /*0260*/  ISETP.GE.U32.AND P3, PT, R3, R8, PT ;  /* 0x000000080300720c */ /* 0x000fd60003f66070 */
[----:B------:R-:W-:Y:S02]  /*0270*/  @P1 VIADD R0, R0, -UR5 ;  /* 0x8000000500001c36 */ /* 0x000fe40008000000 */
[----:B------:R-:W-:Y:S01]  /*0280*/  @P3 VIADD R2, R2, 0x1 ;  /* 0x0000000102023836 */ /* 0x000fe20000000000 */
[----:B------:R-:W-:Y:S01]  /*0290*/  @!P2 LOP3.LUT R2, RZ, R8, RZ, 0x33, !PT ;  /* 0x00000008ff02a212 */ /* 0x000fe200078e33ff */
[----:B------:R-:W-:Y:S01]  /*02a0*/  @P1 VIADD R25, R25, 0x1 ;  /* 0x0000000119191836 */ /* 0x000fe20000000000 */
[----:B------:R-:W-:Y:S02]  /*02b0*/  ISETP.GE.U32.AND P0, PT, R0, UR5, PT ;  /* 0x0000000500007c0c */ /* 0x000fe4000bf06070 */
[----:B------:R-:W-:Y:S01]  /*02c0*/  ISETP.NE.U32.AND P3, PT, RZ, UR5, PT ;  /* 0x00000005ff007c0c */ /* 0x000fe2000bf65070 */
[----:B------:R-:W-:-:S04]  /*02d0*/  IMAD.MOV R9, RZ, RZ, -R2 ;  /* 0x000000ffff097224 */ /* 0x000fc800078e0a02 */
[----:B------:R-:W-:Y:S01]  /*02e0*/  IMAD R9, R8, R9, UR7 ;  /* 0x0000000708097e24 */ /* 0x000fe2000f8e0209 */
[----:B------:R-:W-:-:S03]  /*02f0*/  MOV R8, 0x400 ;  /* 0x0000040000087802 */ /* 0x000fc60000000f00 */
[----:B------:R-:W-:Y:S02]  /*0300*/  VIADD R0, R9, 0xffffffff ;  /* 0xffffffff09007836 */ /* 0x000fe40000000000 */
[----:B------:R-:W-:Y:S02]  /*0310*/  @P0 VIADD R25, R25, 0x1 ;  /* 0x0000000119190836 */ /* 0x000fe40000000000 */
[----:B------:R-:W-:Y:S02]  /*0320*/  @!P3 LOP3.LUT R25, RZ, UR5, RZ, 0x33, !PT ;  /* 0x00000005ff19bc12 */ /* 0x000fe4000f8e33ff */
[----:B------:R-:W-:Y:S02]  /*0330*/  ISETP.GE.U32.AND P0, PT, R0, 0x2, PT ;  /* 0x000000020000780c */ /* 0x000fe40003f06070 */
[----:B----4-:R-:W-:Y:S01]  /*0340*/  LEA R0, R33, R8, 0x18 ;  /* 0x0000000821007211 */ /* 0x010fe200078ec0ff */
[----:B------:R-:W-:-:S04]  /*0350*/  IMAD.MOV R3, RZ, RZ, -R25 ;  /* 0x000000ffff037224 */ /* 0x000fc800078e0a19 */
[----:B------:R-:W-:-:S05]  /*0360*/  IMAD R3, R3, UR5, R10 ;  /* 0x0000000503037c24 */ /* 0x000fca000f8e020a */
[----:B------:R-:W-:Y:S01]  /*0370*/  LEA R17, R3, R0, 0x4 ;  /* 0x0000000003117211 */ /* 0x000fe200078e20ff */
[----:B------:R-:W-:Y:S06]  /*0380*/  @!P0 BRA `(.L_x_1) ;  /* 0x0000000000808947 */ /* 0x000fec0003800000 */
[----:B------:R-:W-:-:S05]  /*0390*/  VIADD R4, R9, 0xfffffffd ;  /* 0xfffffffd09047836 */ /* 0x000fca0000000000 */
[----:B------:R-:W-:-:S13]  /*03a0*/  ISETP.GE.U32.AND P0, PT, R4, 0x2, PT ;  /* 0x000000020400780c */ /* 0x000fda0003f06070 */
[----:B------:R-:W-:Y:S05]  /*03b0*/  @!P0 BRA `(.L_x_2) ;  /* 0x0000000000388947 */ /* 0x000fea0003800000 */
[----:B------:R-:W-:-:S04]  /*03c0*/  ISETP.GE.U32.AND P0, PT, R10, UR5, PT ;  /* 0x000000050a007c0c */ /* 0x000fc8000bf06070 */
[----:B------:R-:W-:-:S13]  /*03d0*/  ISETP.NE.OR P0, PT, R9, RZ, P0 ;  /* 0x000000ff0900720c */ /* 0x000fda0000705670 */
[----:B------:R-:W-:Y:S05]  /*03e0*/  @P0 BRA `(.L_x_3) ;  /* 0x0000000000840947 */ /* 0x000fea0003800000 */
[----:B------:R-:W0:Y:S01]  /*03f0*/  LDC.64 R12, c[0x0][0x3b0] ;  /* 0x0000ec00ff0c7b82 */ /* 0x000e220000000a00 */
[----:B------:R-:W-:-:S07]  /*0400*/  IMAD R5, R3, UR4, R2 ;  /* 0x0000000403057c24 */ /* 0x000fce000f8e0202 */
[----:B------:R-:W1:Y:S01]  /*0410*/  LDC.64 R18, c[0x0][0x3a8] ;  /* 0x0000ea00ff127b82 */ /* 0x000e620000000a00 */
[----:B0-----:R-:W-:-:S06]  /*0420*/  IMAD.WIDE.U32 R12, R5, 0x10, R12 ;  /* 0x00000010050c7825 */ /* 0x001fcc00078e000c */
[----:B------:R-:W2:Y:S01]  /*0430*/  LDG.E.128 R12, desc[UR8][R12.64] ;  /* 0x000000080c0c7981 */ /* 0x000ea2000c1e1d00 */
[----:B-1----:R-:W-:-:S05]  /*0440*/  IMAD.WIDE.U32 R18, R5, 0x10, R18 ;  /* 0x0000001005127825 */ /* 0x002fca00078e0012 */
[----:B------:R-:W2:Y:S02]  /*0450*/  LDG.E.128 R4, desc[UR8][R18.64] ;  /* 0x0000000812047981 */ /* 0x000ea4000c1e1d00 */
[----:B--2---:R-:W-:Y:S02]  /*0460*/  DADD R4, R4, R12 ;  /* 0x0000000004047229 */ /* 0x004fe4000000000c */
[----:B------:R-:W-:-:S07]  /*0470*/  DADD R6, R6, R14 ;  /* 0x0000000006067229 */ /* 0x000fce000000000e */
[----:B------:R0:W-:Y:S01]  /*0480*/  STS.128 [R17], R4 ;  /* 0x0000000411007388 */ /* 0x0001e20000000c00 */
[----:B------:R-:W-:Y:S05]  /*0490*/  BRA `(.L_x_3) ;  /* 0x0000000000587947 */ /* 0x000fea0003800000 */
.L_x_2:
[----:B------:R-:W-:-:S13]  /*04a0*/  ISETP.GE.U32.AND P0, PT, R10, UR5, PT ;  /* 0x000000050a007c0c */ /* 0x000fda000bf06070 */
[----:B------:R-:W-:Y:S05]  /*04b0*/  @P0 BRA `(.L_x_3) ;  /* 0x0000000000500947 */ /* 0x000fea0003800000 */
[----:B------:R-:W0:Y:S01]  /*04c0*/  LDC.64 R4, c[0x0][0x3a8] ;  /* 0x0000ea00ff047b82 */ /* 0x000e220000000a00 */
[----:B------:R-:W-:-:S07]  /*04d0*/  IMAD R13, R3, UR4, R2 ;  /* 0x00000004030d7c24 */ /* 0x000fce000f8e0202 */
[----:B------:R-:W1:Y:S01]  /*04e0*/  LDC.64 R6, c[0x0][0x3b0] ;  /* 0x0000ec00ff067b82 */ /* 0x000e620000000a00 */
[----:B0-----:R-:W-:-:S04]  /*04f0*/  IMAD.WIDE.U32 R4, R13, 0x10, R4 ;  /* 0x000000100d047825 */ /* 0x001fc800078e0004 */
[----:B-1----:R-:W-:Y:S02]  /*0500*/  IMAD.WIDE.U32 R12, R13, 0x10, R6 ;  /* 0x000000100d0c7825 */ /* 0x002fe400078e0006 */
[----:B------:R-:W2:Y:S04]  /*0510*/  LDG.E.128 R4, desc[UR8][R4.64] ;  /* 0x0000000804047981 */ /* 0x000ea8000c1e1d00 */
[----:B------:R-:W3:Y:S01]  /*0520*/  LDG.E.128 R12, desc[UR8][R12.64] ;  /* 0x000000080c0c7981 */ /* 0x000ee2000c1e1d00 */
[----:B------:R-:W-:-:S05]  /*0530*/  VIADD R16, R8, 0x200 ;  /* 0x0000020008107836 */ /* 0x000fca0000000000 */
[----:B------:R-:W-:-:S05]  /*0540*/  LEA R16, R33, R16, 0x18 ;  /* 0x0000001021107211 */ /* 0x000fca00078ec0ff */
[----:B------:R-:W-:Y:S01]  /*0550*/  IMAD R11, R3, 0x10, R16 ;  /* 0x00000010030b7824 */ /* 0x000fe200078e0210 */
[----:B--2---:R1:W-:Y:S04]  /*0560*/  STS.128 [R17], R4 ;  /* 0x0000000411007388 */ /* 0x0043e80000000c00 */
[----:B---3--:R1:W-:Y:S01]  /*0570*/  STS.128 [R11], R12 ;  /* 0x0000000c0b007388 */ /* 0x0083e20000000c00 */
[----:B------:R-:W-:Y:S05]  /*0580*/  BRA `(.L_x_3) ;  /* 0x00000000001c7947 */ /* 0x000fea0003800000 */
.L_x_1:
[----:B------:R-:W-:-:S13]  /*0590*/  ISETP.GE.U32.AND P0, PT, R10, UR5, PT ;  /* 0x000000050a007c0c */ /* 0x000fda000bf06070 */
[----:B------:R-:W-:Y:S05]  /*05a0*/  @P0 BRA `(.L_x_3) ;  /* 0x0000000000140947 */ /* 0x000fea0003800000 */
[----:B------:R-:W0:Y:S01]  /*05b0*/  LDC.64 R4, c[0x0][0x3a8] ;  /* 0x0000ea00ff047b82 */ /* 0x000e220000000a00 */
[----:B------:R-:W-:-:S04]  /*05c0*/  IMAD R7, R3, UR4, R2 ;  /* 0x0000000403077c24 */ /* 0x000fc8000f8e0202 */
[----:B0-----:R-:W-:-:S06]  /*05d0*/  IMAD.WIDE.U32 R4, R7, 0x10, R4 ;  /* 0x0000001007047825 */ /* 0x001fcc00078e0004 */
[----:B------:R-:W2:Y:S04]  /*05e0*/  LDG.E.128 R4, desc[UR8][R4.64] ;  /* 0x0000000804047981 */ /* 0x000ea8000c1e1d00 */
[----:B--2---:R2:W-:Y:S02]  /*05f0*/  STS.128 [R17], R4 ;  /* 0x0000000411007388 */ /* 0x0045e40000000c00 */
.L_x_3:
[----:B------:R-:W-:Y:S05]  /*0600*/  BSYNC.RECONVERGENT B0 ;  /* 0x0000000000007941 */ /* 0x000fea0003800200 */
.L_x_0:
[----:B------:R-:W3:Y:S08]  /*0610*/  LDC.64 R34, c[0x0][0x3e8] ;  /* 0x0000fa00ff227b82 */ /* 0x000ef00000000a00 */
[----:B012---:R-:W0:Y:S08]  /*0620*/  LDC.64 R6, c[0x0][0x3f0] ;  /* 0x0000fc00ff067b82 */ /* 0x007e300000000a00 */
[----:B------:R-:W1:Y:S08]  /*0630*/  LDC.64 R12, c[0x0][0x408] ;  /* 0x00010200ff0c7b82 */ /* 0x000e700000000a00 */
[----:B------:R-:W2:Y:S01]  /*0640*/  LDC.64 R14, c[0x0][0x410] ;  /* 0x00010400ff0e7b82 */ /* 0x000ea20000000a00 */
[----:B---3--:R-:W-:-:S07]  /*0650*/  IMAD.WIDE.U32 R34, R10, 0x4, R34 ;  /* 0x000000040a227825 */ /* 0x008fce00078e0022 */
[----:B------:R-:W-:Y:S01]  /*0660*/  BAR.SYNC.DEFER_BLOCKING 0x0 ;  /* 0x0000000000007b1d */ /* 0x000fe20000010000 */
[----:B0-----:R-:W-:-:S07]  /*0670*/  IMAD.WIDE.U32 R6, R10, 0x4, R6 ;  /* 0x000000040a067825 */ /* 0x001fce00078e0006 */
[----:B------:R-:W0:Y:S01]  /*0680*/  LDC.64 R4, c[0x0][0x3c8] ;  /* 0x0000f200ff047b82 */ /* 0x000e220000000a00 */
[----:B-1----:R-:W-:-:S07]  /*0690*/  IMAD.WIDE.U32 R12, R10, 0x4, R12 ;  /* 0x000000040a0c7825 */ /* 0x002fce00078e000c */
[----:B------:R-:W1:Y:S01]  /*06a0*/  LDC.64 R22, c[0x0][0x3d0] ;  /* 0x0000f400ff167b82 */ /* 0x000e620000000a00 */
[C---:B--2---:R-:W-:Y:S01]  /*06b0*/  IMAD.WIDE.U32 R14, R10.reuse, 0x4, R14 ;  /* 0x000000040a0e7825 */ /* 0x044fe200078e000e */
[----:B------:R2:W5:Y:S04]  /*06c0*/  LDG.E R34, desc[UR8][R34.64] ;  /* 0x0000000822227981 */ /* 0x000568000c1e1900 */
[----:B------:R2:W5:Y:S04]  /*06d0*/  LDG.E R19, desc[UR8][R6.64] ;  /* 0x0000000806137981 */ /* 0x000568000c1e1900 */
[----:B------:R2:W5:Y:S04]  /*06e0*/  LDG.E R16, desc[UR8][R12.64] ;  /* 0x000000080c107981 */ /* 0x000568000c1e1900 */
[----:B------:R2:W5:Y:S01]  /*06f0*/  LDG.E R21, desc[UR8][R14.64] ;  /* 0x000000080e157981 */ /* 0x000562000c1e1900 */
[----:B------:R-:W-:Y:S01]  /*0700*/  ISETP.GT.AND P0, PT, R9, 0x1, PT ;  /* 0x000000010900780c */ /* 0x000fe20003f04270 */
[----:B------:R-:W-:Y:S01]  /*0710*/  UIMAD UR6, UR4, UR5, URZ ;  /* 0x00000005040672a4 */ /* 0x000fe2000f8e02ff */
[----:B0-----:R-:W-:-:S04]  /*0720*/  IMAD.WIDE.U32 R4, R10, 0x4, R4 ;  /* 0x000000040a047825 */ /* 0x001fc800078e0004 */
[----:B-1----:R-:W-:-:S07]  /*0730*/  IMAD.WIDE.U32 R10, R10, 0x4, R22 ;  /* 0x000000040a0a7825 */ /* 0x002fce00078e0016 */
[----:B--2---:R-:W-:Y:S05]  /*0740*/  @P0 BRA `(.L_x_4) ;  /* 0x0000001000780947 */ /* 0x004fea0003800000 */
[----:B------:R0:W5:Y:S04]  /*0750*/  LDG.E R20, desc[UR8][R4.64] ;  /* 0x0000000804147981 */ /* 0x000168000c1e1900 */
[----:B-----5:R0:W5:Y:S01]  /*0760*/  LDG.E R21, desc[UR8][R10.64] ;  /* 0x000000080a157981 */ /* 0x020162000c1e1900 */
[----:B------:R-:W-:-:S05]  /*0770*/  VIMNMX.U32 R9, PT, PT, R9, 0x2, PT ;  /* 0x0000000209097848 */ /* 0x000fca0003fe0000 */
[----:B------:R-:W-:-:S04]  /*0780*/  IMAD.SHL.U32 R9, R9, 0x4, RZ ;  /* 0x0000000409097824 */ /* 0x000fc800078e00ff */
[----:B------:R-:W1:Y:S02]  /*0790*/  LDC R6, c[0x2][R9] ;  /* 0x0080000009067b82 */ /* 0x000e640000000800 */
[----:B-1----:R-:W-:-:S04]  /*07a0*/  SHF.R.S32.HI R7, RZ, 0x1f, R6 ;  /* 0x0000001fff077819 */ /* 0x002fc80000011406 */
.L_x_54:
[----:B0-----:R-:W-:Y:S05]  /*07b0*/  BRX R6 -0x7c0                                  (*"BRANCH_TARGETS .L_x_55,.L_x_56,.L_x_57"*) ;  /* 0xfffffff806107949 */ /* 0x001fea000383ffff */
.L_x_56:
[----:B------:R-:W0:Y:S01]  /*07c0*/  LDCU.U8 UR5, c[0x0][0x418] ;  /* 0x00008300ff0577ac */ /* 0x000e220008000000 */
[----:B------:R-:W-:Y:S01]  /*07d0*/  ISETP.NE.AND P0, PT, R34, RZ, PT ;  /* 0x000000ff2200720c */ /* 0x000fe20003f05270 */
[----:B0-----:R-:W-:-:S06]  /*07e0*/  UPRMT UR5, UR5, 0x8880, URZ ;  /* 0x0000888005057896 */ /* 0x001fcc00080000ff */
[----:B------:R-:W-:-:S13]  /*07f0*/  ISETP.EQ.OR P0, PT, RZ, UR5, !P0 ;  /* 0x00000005ff007c0c */ /* 0x000fda000c702670 */
[----:B------:R-:W-:Y:S05]  /*0800*/  @P0 EXIT ;  /* 0x000000000000094d */ /* 0x000fea0003800000 */
[----:B------:R-:W-:Y:S01]  /*0810*/  VIADD R18, R34, 0xffffffff ;  /* 0xffffffff22127836 */ /* 0x000fe20000000000 */
[----:B------:R-:W0:Y:S01]  /*0820*/  LDCU.64 UR12, c[0x0][0x3e0] ;  /* 0x00007c00ff0c77ac */ /* 0x000e220008000a00 */
[----:B------:R-:W-:Y:S01]  /*0830*/  VIADD R5, R19, 0xffffffff ;  /* 0xffffffff13057836 */ /* 0x000fe20000000000 */
[----:B------:R-:W-:Y:S01]  /*0840*/  BSSY.RECONVERGENT B0, `(.L_x_5) ;  /* 0x0000076000007945 */ /* 0x000fe20003800200 */
[----:B------:R-:W-:-:S03]  /*0850*/  CS2R R6, SRZ ;  /* 0x0000000000067805 */ /* 0x000fc6000001ff00 */
[----:B------:R-:W-:Y:S02]  /*0860*/  ISETP.GE.U32.AND P0, PT, R18, R5, PT ;  /* 0x000000051200720c */ /* 0x000fe40003f06070 */
[----:B------:R-:W-:-:S11]  /*0870*/  CS2R R4, SRZ ;  /* 0x0000000000047805 */ /* 0x000fd6000001ff00 */
[----:B0-----:R-:W-:Y:S05]  /*0880*/  @P0 BRA `(.L_x_6) ;  /* 0x0000000400c40947 */ /* 0x001fea0003800000 */
[----:B------:R-:W-:Y:S01]  /*0890*/  IMAD.IADD R4, R19, 0x1, -R34 ;  /* 0x0000000113047824 */ /* 0x000fe200078e0a22 */
[----:B------:R-:W-:Y:S01]  /*08a0*/  BSSY.RECONVERGENT B1, `(.L_x_7) ;  /* 0x000002a000017945 */ /* 0x000fe20003800200 */
[----:B------:R-:W-:-:S03]  /*08b0*/  CS2R R6, SRZ ;  /* 0x0000000000067805 */ /* 0x000fc6000001ff00 */
[----:B------:R-:W-:-:S04]  /*08c0*/  LOP3.LUT R4, R4, 0x1, RZ, 0xc0, !PT ;  /* 0x0000000104047812 */ /* 0x000fc800078ec0ff */
[----:B------:R-:W-:Y:S02]  /*08d0*/  ISETP.NE.U32.AND P0, PT, R4, 0x1, PT ;  /* 0x000000010400780c */ /* 0x000fe40003f05070 */
[----:B------:R-:W-:-:S11]  /*08e0*/  CS2R R4, SRZ ;  /* 0x0000000000047805 */ /* 0x000fd6000001ff00 */
[----:B------:R-:W-:Y:S05]  /*08f0*/  @P0 BRA `(.L_x_8) ;  /* 0x0000000000900947 */ /* 0x000fea0003800000 */
[----:B------:R-:W0:Y:S01]  /*0900*/  LDCU.64 UR10, c[0x0][0x3e0] ;  /* 0x00007c00ff0a77ac */ /* 0x000e220008000a00 */
[----:B------:R-:W-:-:S05]  /*0910*/  IMAD.SHL.U32 R4, R18, 0x4, RZ ;  /* 0x0000000412047824 */ /* 0x000fca00078e00ff */
[----:B0-----:R-:W-:-:S04]  /*0920*/  IADD3 R6, P0, PT, R4, UR10, RZ ;  /* 0x0000000a04067c10 */ /* 0x001fc8000ff1e0ff */
[----:B------:R-:W-:-:S05]  /*0930*/  LEA.HI.X.SX32 R7, R4, UR11, 0x1, P0 ;  /* 0x0000000b04077c11 */ /* 0x000fca00080f0eff */
[----:B------:R-:W2:Y:S04]  /*0940*/  LDG.E.U8 R5, desc[UR8][R6.64+0x2] ;  /* 0x0000020806057981 */ /* 0x000ea8000c1e1100 */
[----:B------:R-:W2:Y:S02]  /*0950*/  LDG.E.U8 R4, desc[UR8][R6.64+0x3] ;  /* 0x0000030806047981 */ /* 0x000ea4000c1e1100 */
[----:B--2---:R-:W-:-:S04]  /*0960*/  LOP3.LUT R8, R4, 0x1, R5, 0x48, !PT ;  /* 0x0000000104087812 */ /* 0x004fc800078e4805 */
[----:B------:R-:W-:-:S04]  /*0970*/  ISETP.NE.U32.AND P0, PT, R8, 0x1, PT ;  /* 0x000000010800780c */ /* 0x000fc80003f05070 */
[----:B------:R-:W-:-:S13]  /*0980*/  ISETP.EQ.OR P0, PT, R5, R4, !P0 ;  /* 0x000000040500720c */ /* 0x000fda0004702670 */
[----:B------:R-:W0:Y:S02]  /*0990*/  @!P0 LDC.64 R16, c[0x0][0x3d8] ;  /* 0x0000f600ff108b82 */ /* 0x000e240000000a00 */
[----:B0-----:R-:W-:-:S06]  /*09a0*/  @!P0 IMAD.WIDE R16, R18, 0x8, R16 ;  /* 0x0000000812108825 */ /* 0x001fcc00078e0210 */
[----:B------:R-:W2:Y:S01]  /*09b0*/  @!P0 LDG.E.64 R16, desc[UR8][R16.64] ;  /* 0x0000000810108981 */ /* 0x000ea2000c1e1b00 */
[----:B------:R-:W-:Y:S01]  /*09c0*/  LEA R8, R5, R0, 0x4 ;  /* 0x0000000005087211 */ /* 0x000fe200078e20ff */
[----:B------:R-:W-:Y:S01]  /*09d0*/  IMAD R12, R4, 0x10, R0 ;  /* 0x00000010040c7824 */ /* 0x000fe200078e0200 */
[----:B------:R-:W-:Y:S04]  /*09e0*/  BSSY.RECONVERGENT B2, `(.L_x_9) ;  /* 0x0000013000027945 */ /* 0x000fe80003800200 */
[----:B------:R-:W-:Y:S04]  /*09f0*/  LDS.128 R8, [R8+-0x10] ;  /* 0xfffff00008087984 */ /* 0x000fe80000000c00 */
[----:B------:R-:W0:Y:S02]  /*0a00*/  LDS.128 R12, [R12+-0x10] ;  /* 0xfffff0000c0c7984 */ /* 0x000e240000000c00 */
[----:B0-----:R-:W-:-:S08]  /*0a10*/  @!P0 DMUL R6, R10, R14 ;  /* 0x0000000e0a068228 */ /* 0x001fd00000000000 */
[----:B-----5:R-:W-:Y:S01]  /*0a20*/  @!P0 DFMA R20, R8, R12, R6 ;  /* 0x0000000c0814822b */ /* 0x020fe20000000006 */
[----:B------:R-:W-:-:S07]  /*0a30*/  CS2R R6, SRZ ;  /* 0x0000000000067805 */ /* 0x000fce000001ff00 */
[----:B--2---:R-:W-:-:S08]  /*0a40*/  @!P0 DMUL R22, R16, R20 ;  /* 0x0000001410168228 */ /* 0x004fd00000000000 */
[----:B------:R-:W-:Y:S01]  /*0a50*/  @!P0 DFMA R20, R16, R20, R22 ;  /* 0x000000141014822b */ /* 0x000fe20000000016 */
[----:B------:R-:W-:Y:S10]  /*0a60*/  @!P0 BRA `(.L_x_10) ;  /* 0x0000000000288947 */ /* 0x000ff40003800000 */
[----:B------:R-:W0:Y:S02]  /*0a70*/  LDC.64 R16, c[0x0][0x3d8] ;  /* 0x0000f600ff107b82 */ /* 0x000e240000000a00 */
[----:B0-----:R-:W-:-:S06]  /*0a80*/  IMAD.WIDE R16, R18, 0x8, R16 ;  /* 0x0000000812107825 */ /* 0x001fcc00078e0210 */
[----:B------:R-:W2:Y:S01]  /*0a90*/  LDG.E.64 R16, desc[UR8][R16.64] ;  /* 0x0000000810107981 */ /* 0x000ea2000c1e1b00 */
[----:B------:R-:W-:Y:S01]  /*0aa0*/  ISETP.NE.AND P0, PT, R5, R4, PT ;  /* 0x000000040500720c */ /* 0x000fe20003f05270 */
[----:B------:R-:W-:-:S08]  /*0ab0*/  DMUL R4, R10, R14 ;  /* 0x0000000e0a047228 */ /* 0x000fd00000000000 */
[----:B------:R-:W-:-:S04]  /*0ac0*/  DFMA R4, R8, R12, R4 ;  /* 0x0000000c0804722b */ /* 0x000fc80000000004 */
[----:B------:R-:W-:-:S08]  /*0ad0*/  @P0 DMUL R8, R8, R14 ;  /* 0x0000000e08080228 */ /* 0x000fd00000000000 */
[----:B------:R-:W-:Y:S02]  /*0ae0*/  @P0 DFMA R8, R10, R12, -R8 ;  /* 0x0000000c0a08022b */ /* 0x000fe40000000808 */
[----:B--2---:R-:W-:-:S06]  /*0af0*/  DMUL R20, R16, R4 ;  /* 0x0000000410147228 */ /* 0x004fcc0000000000 */
[----:B------:R-:W-:-:S11]  /*0b00*/  @P0 DFMA R6, R16, R8, RZ ;  /* 0x000000081006022b */ /* 0x000fd600000000ff */
.L_x_10:
[----:B------:R-:W-:Y:S05]  /*0b10*/  BSYNC.RECONVERGENT B2 ;  /* 0x0000000000027941 */ /* 0x000fea0003800200 */
.L_x_9:
[----:B------:R-:W-:Y:S01]  /*0b20*/  DADD R4, RZ, R20 ;  /* 0x00000000ff047229 */ /* 0x000fe20000000014 */
[----:B------:R-:W-:-:S10]  /*0b30*/  IMAD.MOV.U32 R18, RZ, RZ, R34 ;  /* 0x000000ffff127224 */ /* 0x000fd400078e0022 */
.L_x_8:
[----:B------:R-:W-:Y:S05]  /*0b40*/  BSYNC.RECONVERGENT B1 ;  /* 0x0000000000017941 */ /* 0x000fea0003800200 */
.L_x_7:
[----:B------:R-:W-:-:S05]  /*0b50*/  VIADD R8, R34, 0x1 ;  /* 0x0000000122087836 */ /* 0x000fca0000000000 */
[----:B------:R-:W-:-:S13]  /*0b60*/  ISETP.NE.AND P0, PT, R19, R8, PT ;  /* 0x000000081300720c */ /* 0x000fda0003f05270 */
[----:B------:R-:W-:Y:S05]  /*0b70*/  @!P0 BRA `(.L_x_6) ;  /* 0x0000000400088947 */ /* 0x000fea0003800000 */
[C---:B------:R-:W-:Y:S02]  /*0b80*/  IMAD.IADD R19, R18.reuse, 0x1, -R19 ;  /* 0x0000000112137824 */ /* 0x040fe400078e0a13 */
[C---:B------:R-:W-:Y:S02]  /*0b90*/  VIADD R24, R18.reuse, 0x1 ;  /* 0x0000000112187836 */ /* 0x040fe40000000000 */
[----:B------:R-:W-:-:S07]  /*0ba0*/  IMAD.SHL.U32 R18, R18, 0x4, RZ ;  /* 0x0000000412127824 */ /* 0x000fce00078e00ff */
.L_x_16:
[C---:B------:R-:W-:Y:S01]  /*0bb0*/  IADD3 R26, P0, PT, R18.reuse, UR12, RZ ;  /* 0x0000000c121a7c10 */ /* 0x040fe2000ff1e0ff */
[----:B------:R-:W0:Y:S03]  /*0bc0*/  LDC.64 R16, c[0x0][0x3d8] ;  /* 0x0000f600ff107b82 */ /* 0x000e260000000a00 */
[----:B------:R-:W-:-:S05]  /*0bd0*/  LEA.HI.X.SX32 R27, R18, UR13, 0x1, P0 ;  /* 0x0000000d121b7c11 */ /* 0x000fca00080f0eff */
[----:B------:R-:W2:Y:S04]  /*0be0*/  LDG.E.U8 R23, desc[UR8][R26.64+0x2] ;  /* 0x000002081a177981 */ /* 0x000ea8000c1e1100 */
[----:B------:R-:W3:Y:S01]  /*0bf0*/  LDG.E.U8 R22, desc[UR8][R26.64+0x3] ;  /* 0x000003081a167981 */ /* 0x000ee2000c1e1100 */
[----:B------:R-:W-:Y:S01]  /*0c00*/  IADD3 R19, PT, PT, R19, 0x2, RZ ;  /* 0x0000000213137810 */ /* 0x000fe20007ffe0ff */
[----:B-----5:R-:W-:Y:S01]  /*0c10*/  VIADD R21, R24, 0xffffffff ;  /* 0xffffffff18157836 */ /* 0x020fe20000000000 */
[----:B------:R-:W-:Y:S02]  /*0c20*/  BSSY.RECONVERGENT B1, `(.L_x_11) ;  /* 0x0000019000017945 */ /* 0x000fe40003800200 */
[----:B------:R-:W-:Y:S01]  /*0c30*/  ISETP.NE.AND P1, PT, R19, -0x1, PT ;  /* 0xffffffff1300780c */ /* 0x000fe20003f25270 */
[----:B0-----:R-:W-:-:S04]  /*0c40*/  IMAD.WIDE R16, R21, 0x8, R16 ;  /* 0x0000000815107825 */ /* 0x001fc800078e0210 */
[--C-:B--2---:R-:W-:Y:S02]  /*0c50*/  IMAD R8, R23, 0x10, R0.reuse ;  /* 0x0000001017087824 */ /* 0x104fe400078e0200 */
[C---:B---3--:R-:W-:Y:S01]  /*0c60*/  IMAD R12, R22.reuse, 0x10, R0 ;  /* 0x00000010160c7824 */ /* 0x048fe200078e0200 */
[----:B------:R-:W-:-:S03]  /*0c70*/  LOP3.LUT R20, R22, 0x1, R23, 0x48, !PT ;  /* 0x0000000116147812 */ /* 0x000fc600078e4817 */
[----:B------:R-:W0:Y:S01]  /*0c80*/  LDS.128 R8, [R8+-0x10] ;  /* 0xfffff00008087984 */ /* 0x000e220000000c00 */
[----:B------:R-:W-:Y:S02]  /*0c90*/  ISETP.NE.AND P2, PT, R23, R22, PT ;  /* 0x000000161700720c */ /* 0x000fe40003f45270 */
[----:B------:R-:W-:Y:S01]  /*0ca0*/  ISETP.NE.U32.AND P0, PT, R20, 0x1, PT ;  /* 0x000000011400780c */ /* 0x000fe20003f05070 */
[----:B------:R-:W1:-:S12]  /*0cb0*/  LDS.128 R12, [R12+-0x10] ;  /* 0xfffff0000c0c7984 */ /* 0x000e580000000c00 */
[----:B------:R-:W-:Y:S05]  /*0cc0*/  @P0 BRA P2, `(.L_x_12) ;  /* 0x0000000000240947 */ /* 0x000fea0001000000 */
[----:B------:R-:W2:Y:S01]  /*0cd0*/  LDG.E.64 R20, desc[UR8][R16.64] ;  /* 0x0000000810147981 */ /* 0x000ea2000c1e1b00 */
[----:B------:R-:W-:Y:S01]  /*0ce0*/  ISETP.NE.AND P0, PT, R23, R22, PT ;  /* 0x000000161700720c */ /* 0x000fe20003f05270 */
[----:B01----:R-:W-:-:S08]  /*0cf0*/  DMUL R22, R10, R14 ;  /* 0x0000000e0a167228 */ /* 0x003fd00000000000 */
[----:B------:R-:W-:-:S04]  /*0d00*/  DFMA R22, R8, R12, R22 ;  /* 0x0000000c0816722b */ /* 0x000fc80000000016 */
[----:B------:R-:W-:-:S08]  /*0d10*/  @P0 DMUL R8, R8, R14 ;  /* 0x0000000e08080228 */ /* 0x000fd00000000000 */
[----:B------:R-:W-:Y:S02]  /*0d20*/  @P0 DFMA R8, R10, R12, -R8 ;  /* 0x0000000c0a08022b */ /* 0x000fe40000000808 */
[----:B--2---:R-:W-:-:S06]  /*0d30*/  DMUL R28, R20, R22 ;  /* 0x00000016141c7228 */ /* 0x004fcc0000000000 */
[----:B------:R-:W-:Y:S01]  /*0d40*/  @P0 DFMA R6, R20, R8, R6 ;  /* 0x000000081406022b */ /* 0x000fe20000000006 */
[----:B------:R-:W-:Y:S10]  /*0d50*/  BRA `(.L_x_13) ;  /* 0x0000000000147947 */ /* 0x000ff40003800000 */
.L_x_12:
[----:B------:R-:W2:Y:S01]  /*0d60*/  LDG.E.64 R28, desc[UR8][R16.64] ;  /* 0x00000008101c7981 */ /* 0x000ea2000c1e1b00 */
[----:B01----:R-:W-:-:S08]  /*0d70*/  DMUL R10, R10, R14 ;  /* 0x0000000e0a0a7228 */ /* 0x003fd00000000000 */
[----:B------:R-:W-:-:S08]  /*0d80*/  DFMA R10, R8, R12, R10 ;  /* 0x0000000c080a722b */ /* 0x000fd0000000000a */
[----:B--2---:R-:W-:-:S08]  /*0d90*/  DMUL R8, R28, R10 ;  /* 0x0000000a1c087228 */ /* 0x004fd00000000000 */
[----:B------:R-:W-:-:S11]  /*0da0*/  DFMA R28, R28, R10, R8 ;  /* 0x0000000a1c1c722b */ /* 0x000fd60000000008 */
.L_x_13:
[----:B------:R-:W-:Y:S05]  /*0db0*/  BSYNC.RECONVERGENT B1 ;  /* 0x0000000000017941 */ /* 0x000fea0003800200 */
.L_x_11:
[----:B------:R-:W2:Y:S04]  /*0dc0*/  LDG.E.U8 R31, desc[UR8][R26.64+0x6] ;  /* 0x000006081a1f7981 */ /* 0x000ea8000c1e1100 */
[----:B------:R-:W2:Y:S02]  /*0dd0*/  LDG.E.U8 R30, desc[UR8][R26.64+0x7] ;  /* 0x000007081a1e7981 */ /* 0x000ea4000c1e1100 */
[----:B--2---:R-:W-:-:S04]  /*0de0*/  LOP3.LUT R8, R30, 0x1, R31, 0x48, !PT ;  /* 0x000000011e087812 */ /* 0x004fc800078e481f */
[----:B------:R-:W-:-:S04]  /*0df0*/  ISETP.NE.U32.AND P0, PT, R8, 0x1, PT ;  /* 0x000000010800780c */ /* 0x000fc80003f05070 */
[----:B------:R-:W-:-:S13]  /*0e00*/  ISETP.EQ.OR P0, PT, R31, R30, !P0 ;  /* 0x0000001e1f00720c */ /* 0x000fda0004702670 */
[----:B------:R-:W2:Y:S01]  /*0e10*/  @!P0 LDG.E.64 R20, desc[UR8][R16.64+0x8] ;  /* 0x0000080810148981 */ /* 0x000ea2000c1e1b00 */
[--C-:B------:R-:W-:Y:S01]  /*0e20*/  IMAD R8, R31, 0x10, R0.reuse ;  /* 0x000000101f087824 */ /* 0x100fe200078e0200 */
[----:B------:R-:W-:Y:S01]  /*0e30*/  BSSY.RECONVERGENT B1, `(.L_x_14) ;  /* 0x0000012000017945 */ /* 0x000fe20003800200 */
[----:B------:R-:W-:Y:S01]  /*0e40*/  IMAD R12, R30, 0x10, R0 ;  /* 0x000000101e0c7824 */ /* 0x000fe200078e0200 */
[----:B------:R-:W-:-:S03]  /*0e50*/  DADD R4, R28, R4 ;  /* 0x000000001c047229 */ /* 0x000fc60000000004 */
[----:B------:R-:W-:Y:S04]  /*0e60*/  LDS.128 R8, [R8+-0x10] ;  /* 0xfffff00008087984 */ /* 0x000fe80000000c00 */
[----:B------:R-:W0:Y:S02]  /*0e70*/  LDS.128 R12, [R12+-0x10] ;  /* 0xfffff0000c0c7984 */ /* 0x000e240000000c00 */
[----:B0-----:R-:W-:-:S08]  /*0e80*/  @!P0 DMUL R22, R10, R14 ;  /* 0x0000000e0a168228 */ /* 0x001fd00000000000 */
[----:B------:R-:W-:-:S08]  /*0e90*/  @!P0 DFMA R22, R8, R12, R22 ;  /* 0x0000000c0816822b */ /* 0x000fd00000000016 */
[----:B--2---:R-:W-:-:S08]  /*0ea0*/  @!P0 DMUL R26, R20, R22 ;  /* 0x00000016141a8228 */ /* 0x004fd00000000000 */
[----:B------:R-:W-:Y:S01]  /*0eb0*/  @!P0 DFMA R20, R20, R22, R26 ;  /* 0x000000161414822b */ /* 0x000fe2000000001a */
[----:B------:R-:W-:Y:S10]  /*0ec0*/  @!P0 BRA `(.L_x_15) ;  /* 0x0000000000208947 */ /* 0x000ff40003800000 */
[----:B------:R-:W2:Y:S01]  /*0ed0*/  LDG.E.64 R16, desc[UR8][R16.64+0x8] ;  /* 0x0000080810107981 */ /* 0x000ea2000c1e1b00 */
[----:B------:R-:W-:Y:S01]  /*0ee0*/  ISETP.NE.AND P0, PT, R31, R30, PT ;  /* 0x0000001e1f00720c */ /* 0x000fe20003f05270 */
[----:B------:R-:W-:-:S08]  /*0ef0*/  DMUL R20, R10, R14 ;  /* 0x0000000e0a147228 */ /* 0x000fd00000000000 */
[----:B------:R-:W-:-:S04]  /*0f00*/  DFMA R20, R8, R12, R20 ;  /* 0x0000000c0814722b */ /* 0x000fc80000000014 */
[----:B------:R-:W-:-:S08]  /*0f10*/  @P0 DMUL R8, R8, R14 ;  /* 0x0000000e08080228 */ /* 0x000fd00000000000 */
[----:B------:R-:W-:Y:S02]  /*0f20*/  @P0 DFMA R8, R10, R12, -R8 ;  /* 0x0000000c0a08022b */ /* 0x000fe40000000808 */
[----:B--2---:R-:W-:-:S06]  /*0f30*/  DMUL R20, R16, R20 ;  /* 0x0000001410147228 */ /* 0x004fcc0000000000 */
[----:B------:R-:W-:-:S11]  /*0f40*/  @P0 DFMA R6, R16, R8, R6 ;  /* 0x000000081006022b */ /* 0x000fd60000000006 */
.L_x_15:
[----:B------:R-:W-:Y:S05]  /*0f50*/  BSYNC.RECONVERGENT B1 ;  /* 0x0000000000017941 */ /* 0x000fea0003800200 */
.L_x_14:
[----:B------:R-:W-:Y:S01]  /*0f60*/  DADD R4, R4, R20 ;  /* 0x0000000004047229 */ /* 0x000fe20000000014 */
[----:B------:R-:W-:Y:S02]  /*0f70*/  VIADD R24, R24, 0x2 ;  /* 0x0000000218187836 */ /* 0x000fe40000000000 */
[----:B------:R-:W-:Y:S01]  /*0f80*/  VIADD R18, R18, 0x8 ;  /* 0x0000000812127836 */ /* 0x000fe20000000000 */
[----:B------:R-:W-:Y:S07]  /*0f90*/  @P1 BRA `(.L_x_16) ;  /* 0xfffffffc00041947 */ /* 0x000fee000383ffff */
.L_x_6:
[----:B------:R-:W-:Y:S05]  /*0fa0*/  BSYNC.RECONVERGENT B0 ;  /* 0x0000000000007941 */ /* 0x000fea0003800200 */
.L_x_5:
[----:B------:R-:W0:Y:S01]  /*0fb0*/  LDC.64 R8, c[0x0][0x388] ;  /* 0x0000e200ff087b82 */ /* 0x000e220000000a00 */
[----:B------:R-:W-:-:S04]  /*0fc0*/  IMAD R2, R25, UR4, R2 ;  /* 0x0000000419027c24 */ /* 0x000fc8000f8e0202 */
[----:B------:R-:W-:-:S04]  /*0fd0*/  IMAD R3, R3, UR6, R2 ;  /* 0x0000000603037c24 */ /* 0x000fc8000f8e0202 */
[----:B0-----:R-:W-:-:S05]  /*0fe0*/  IMAD.WIDE.U32 R2, R3, 0x10, R8 ;  /* 0x0000001003027825 */ /* 0x001fca00078e0008 */
[----:B------:R-:W-:Y:S01]  /*0ff0*/  STG.E.128 desc[UR8][R2.64], R4 ;  /* 0x0000000402007986 */ /* 0x000fe2000c101d08 */
[----:B------:R-:W-:Y:S05]  /*1000*/  EXIT ;  /* 0x000000000000794d */ /* 0x000fea0003800000 */
.L_x_55:
[----:B------:R-:W-:-:S13]  /*1010*/  ISETP.NE.AND P0, PT, R20, RZ, PT ;  /* 0x000000ff1400720c */ /* 0x000fda0003f05270 */
[----:B------:R-:W-:Y:S05]  /*1020*/  @!P0 EXIT ;  /* 0x000000000000894d */ /* 0x000fea0003800000 */
[----:B------:R-:W-:Y:S01]  /*1030*/  VIADD R12, R20, 0xffffffff ;  /* 0xffffffff140c7836 */ /* 0x000fe20000000000 */
[----:B------:R-:W0:Y:S01]  /*1040*/  LDCU.64 UR12, c[0x0][0x3c0] ;  /* 0x00007800ff0c77ac */ /* 0x000e220008000a00 */
[----:B-----5:R-:W-:Y:S01]  /*1050*/  VIADD R5, R21, 0xffffffff ;  /* 0xffffffff15057836 */ /* 0x020fe20000000000 */
[----:B------:R-:W-:Y:S01]  /*1060*/  BSSY.RECONVERGENT B0, `(.L_x_17) ;  /* 0x0000086000007945 */ /* 0x000fe20003800200 */
[----:B------:R-:W-:Y:S02]  /*1070*/  CS2R R10, SRZ ;  /* 0x00000000000a7805 */ /* 0x000fe4000001ff00 */
[----:B------:R-:W-:Y:S02]  /*1080*/  CS2R R8, SRZ ;  /* 0x0000000000087805 */ /* 0x000fe4000001ff00 */
[----:B------:R-:W-:-:S13]  /*1090*/  ISETP.GE.U32.AND P0, PT, R12, R5, PT ;  /* 0x000000050c00720c */ /* 0x000fda0003f06070 */
[----:B0-----:R-:W-:Y:S05]  /*10a0*/  @P0 BRA `(.L_x_18) ;  /* 0x0000000800040947 */ /* 0x001fea0003800000 */
[----:B------:R0:W1:Y:S01]  /*10b0*/  LDS.128 R4, [R17] ;  /* 0x0000000011047984 */ /* 0x0000620000000c00 */
[----:B------:R-:W-:Y:S01]  /*10c0*/  IMAD.IADD R8, R21, 0x1, -R20 ;  /* 0x0000000115087824 */ /* 0x000fe200078e0a14 */
[----:B------:R-:W-:Y:S01]  /*10d0*/  BSSY.RECONVERGENT B1, `(.L_x_19) ;  /* 0x000002d000017945 */ /* 0x000fe20003800200 */
[----:B------:R-:W-:-:S03]  /*10e0*/  CS2R R10, SRZ ;  /* 0x00000000000a7805 */ /* 0x000fc6000001ff00 */
[----:B------:R-:W-:-:S04]  /*10f0*/  LOP3.LUT R8, R8, 0x1, RZ, 0xc0, !PT ;  /* 0x0000000108087812 */ /* 0x000fc800078ec0ff */
[----:B------:R-:W-:Y:S02]  /*1100*/  ISETP.NE.U32.AND P0, PT, R8, 0x1, PT ;  /* 0x000000010800780c */ /* 0x000fe40003f05070 */
[----:B------:R-:W-:-:S11]  /*1110*/  CS2R R8, SRZ ;  /* 0x0000000000087805 */ /* 0x000fd6000001ff00 */
[----:B0-----:R-:W-:Y:S05]  /*1120*/  @P0 BRA `(.L_x_20) ;  /* 0x00000000009c0947 */ /* 0x001fea0003800000 */
[----:B------:R-:W0:Y:S01]  /*1130*/  LDCU.64 UR10, c[0x0][0x3c0] ;  /* 0x00007800ff0a77ac */ /* 0x000e220008000a00 */
[----:B------:R-:W-:Y:S01]  /*1140*/  SHF.L.U32 R8, R12, 0x2, RZ ;  /* 0x000000020c087819 */ /* 0x000fe200000006ff */
[----:B------:R-:W2:Y:S03]  /*1150*/  LDC.64 R22, c[0x0][0x3b8] ;  /* 0x0000ee00ff167b82 */ /* 0x000ea60000000a00 */
[----:B0-----:R-:W-:-:S04]  /*1160*/  IADD3 R16, P0, PT, R8, UR10, RZ ;  /* 0x0000000a08107c10 */ /* 0x001fc8000ff1e0ff */
[----:B------:R-:W-:-:S05]  /*1170*/  LEA.HI.X.SX32 R17, R8, UR11, 0x1, P0 ;  /* 0x0000000b08117c11 */ /* 0x000fca00080f0eff */
[----:B------:R-:W3:Y:S04]  /*1180*/  LDG.E.U8 R29, desc[UR8][R16.64+0x2] ;  /* 0x00000208101d7981 */ /* 0x000ee8000c1e1100 */
[----:B------:R-:W4:Y:S01]  /*1190*/  LDG.E.U8 R24, desc[UR8][R16.64+0x3] ;  /* 0x0000030810187981 */ /* 0x000f22000c1e1100 */
[----:B--2---:R-:W-:-:S06]  /*11a0*/  IMAD.WIDE R22, R12, 0x8, R22 ;  /* 0x000000080c167825 */ /* 0x004fcc00078e0216 */
[----:B------:R-:W2:Y:S01]  /*11b0*/  LDG.E.64 R22, desc[UR8][R22.64] ;  /* 0x0000000816167981 */ /* 0x000ea2000c1e1b00 */
[----:B------:R-:W-:Y:S01]  /*11c0*/  BSSY.RECONVERGENT B2, `(.L_x_21) ;  /* 0x000001a000027945 */ /* 0x000fe20003800200 */
[--C-:B---3--:R-:W-:Y:S02]  /*11d0*/  IMAD R12, R29, 0x10, R0.reuse ;  /* 0x000000101d0c7824 */ /* 0x108fe400078e0200 */
[C---:B----4-:R-:W-:Y:S01]  /*11e0*/  IMAD R8, R24.reuse, 0x10, R0 ;  /* 0x0000001018087824 */ /* 0x050fe200078e0200 */
[----:B------:R-:W-:-:S03]  /*11f0*/  LOP3.LUT R26, R24, 0x1, R29, 0x48, !PT ;  /* 0x00000001181a7812 */ /* 0x000fc600078e481d */
[----:B------:R-:W-:Y:S01]  /*1200*/  LDS.128 R12, [R12+-0x10] ;  /* 0xfffff0000c0c7984 */ /* 0x000fe20000000c00 */
[----:B------:R-:W-:-:S03]  /*1210*/  ISETP.NE.U32.AND P0, PT, R26, 0x1, PT ;  /* 0x000000011a00780c */ /* 0x000fc60003f05070 */
[----:B------:R-:W0:Y:S01]  /*1220*/  LDS.128 R8, [R8+-0x10] ;  /* 0xfffff00008087984 */ /* 0x000e220000000c00 */
[----:B------:R-:W-:Y:S01]  /*1230*/  ISETP.EQ.OR P0, PT, R29, R24, !P0 ;  /* 0x000000181d00720c */ /* 0x000fe20004702670 */
[----:B0-----:R-:W-:-:S08]  /*1240*/  DMUL R18, R14, R10 ;  /* 0x0000000a0e127228 */ /* 0x001fd00000000000 */
[----:B------:R-:W-:-:S08]  /*1250*/  DFMA R18, R12, R8, R18 ;  /* 0x000000080c12722b */ /* 0x000fd00000000012 */
[----:B--2---:R-:W-:-:S08]  /*1260*/  DMUL R26, R22, R18 ;  /* 0x00000012161a7228 */ /* 0x004fd00000000000 */
[-C--:B-1----:R-:W-:Y:S02]  /*1270*/  @!P0 DMUL R18, R4, R26.reuse ;  /* 0x0000001a04128228 */ /* 0x082fe40000000000 */
[----:B------:R-:W-:-:S06]  /*1280*/  @!P0 DMUL R16, R6, R26 ;  /* 0x0000001a06108228 */ /* 0x000fcc0000000000 */
[-C--:B------:R-:W-:Y:S02]  /*1290*/  @!P0 DFMA R18, R4, R26.reuse, R18 ;  /* 0x0000001a0412822b */ /* 0x080fe40000000012 */
[----:B------:R-:W-:Y:S01]  /*12a0*/  @!P0 DFMA R16, R6, R26, R16 ;  /* 0x0000001a0610822b */ /* 0x000fe20000000010 */
[----:B------:R-:W-:Y:S10]  /*12b0*/  @!P0 BRA `(.L_x_22) ;  /* 0x0000000000288947 */ /* 0x000ff40003800000 */
[----:B------:R-:W-:-:S13]  /*12c0*/  ISETP.NE.AND P0, PT, R29, R24, PT ;  /* 0x000000181d00720c */ /* 0x000fda0003f05270 */
[----:B------:R-:W-:-:S08]  /*12d0*/  @P0 DMUL R8, R14, R8 ;  /* 0x000000080e080228 */ /* 0x000fd00000000000 */
[----:B------:R-:W-:-:S08]  /*12e0*/  @P0 DFMA R8, R12, R10, -R8 ;  /* 0x0000000a0c08022b */ /* 0x000fd00000000808 */
[----:B------:R-:W-:-:S08]  /*12f0*/  @P0 DMUL R8, R22, R8 ;  /* 0x0000000816080228 */ /* 0x000fd00000000000 */
[-C--:B------:R-:W-:Y:S02]  /*1300*/  @P0 DMUL R18, R6, R8.reuse ;  /* 0x0000000806120228 */ /* 0x080fe40000000000 */
[----:B------:R-:W-:-:S06]  /*1310*/  @P0 DMUL R8, R4, R8 ;  /* 0x0000000804080228 */ /* 0x000fcc0000000000 */
[-C--:B------:R-:W-:Y:S02]  /*1320*/  @P0 DFMA R18, R4, R26.reuse, R18 ;  /* 0x0000001a0412022b */ /* 0x080fe40000000012 */
[-C--:B------:R-:W-:Y:S02]  /*1330*/  @P0 DFMA R16, R6, R26.reuse, -R8 ;  /* 0x0000001a0610022b */ /* 0x080fe40000000808 */
[-C--:B------:R-:W-:Y:S02]  /*1340*/  @!P0 DMUL R18, R4, R26.reuse ;  /* 0x0000001a04128228 */ /* 0x080fe40000000000 */
[----:B------:R-:W-:-:S11]  /*1350*/  @!P0 DMUL R16, R6, R26 ;  /* 0x0000001a06108228 */ /* 0x000fd60000000000 */
.L_x_22:
[----:B------:R-:W-:Y:S05]  /*1360*/  BSYNC.RECONVERGENT B2 ;  /* 0x0000000000027941 */ /* 0x000fea0003800200 */
.L_x_21:
[----:B------:R-:W-:Y:S01]  /*1370*/  DADD R8, RZ, R18 ;  /* 0x00000000ff087229 */ /* 0x000fe20000000012 */
[----:B------:R-:W-:Y:S01]  /*1380*/  IMAD.MOV.U32 R12, RZ, RZ, R20 ;  /* 0x000000ffff0c7224 */ /* 0x000fe200078e0014 */
[----:B------:R-:W-:-:S11]  /*1390*/  DADD R10, RZ, R16 ;  /* 0x00000000ff0a7229 */ /* 0x000fd60000000010 */
.L_x_20:
[----:B------:R-:W-:Y:S05]  /*13a0*/  BSYNC.RECONVERGENT B1 ;  /* 0x0000000000017941 */ /* 0x000fea0003800200 */
.L_x_19:
[----:B------:R-:W-:-:S05]  /*13b0*/  VIADD R14, R20, 0x1 ;  /* 0x00000001140e7836 */ /* 0x000fca0000000000 */
[----:B------:R-:W-:-:S13]  /*13c0*/  ISETP.NE.AND P0, PT, R21, R14, PT ;  /* 0x0000000e1500720c */ /* 0x000fda0003f05270 */
[----:B------:R-:W-:Y:S05]  /*13d0*/  @!P0 BRA `(.L_x_18) ;  /* 0x0000000400388947 */ /* 0x000fea0003800000 */
[C---:B------:R-:W-:Y:S02]  /*13e0*/  IMAD.IADD R22, R12.reuse, 0x1, -R21 ;  /* 0x000000010c167824 */ /* 0x040fe400078e0a15 */
[C---:B------:R-:W-:Y:S02]  /*13f0*/  VIADD R21, R12.reuse, 0x1 ;  /* 0x000000010c157836 */ /* 0x040fe40000000000 */
[----:B------:R-:W-:-:S07]  /*1400*/  IMAD.SHL.U32 R20, R12, 0x4, RZ ;  /* 0x000000040c147824 */ /* 0x000fce00078e00ff */
.L_x_28:
[C---:B------:R-:W-:Y:S01]  /*1410*/  IADD3 R34, P0, PT, R20.reuse, UR12, RZ ;  /* 0x0000000c14227c10 */ /* 0x040fe2000ff1e0ff */
[----:B------:R-:W0:Y:S03]  /*1420*/  LDC.64 R28, c[0x0][0x3b8] ;  /* 0x0000ee00ff1c7b82 */ /* 0x000e260000000a00 */
[----:B------:R-:W-:-:S05]  /*1430*/  LEA.HI.X.SX32 R35, R20, UR13, 0x1, P0 ;  /* 0x0000000d14237c11 */ /* 0x000fca00080f0eff */
[----:B------:R-:W2:Y:S04]  /*1440*/  LDG.E.U8 R24, desc[UR8][R34.64+0x2] ;  /* 0x0000020822187981 */ /* 0x000ea8000c1e1100 */
[----:B------:R-:W3:Y:S01]  /*1450*/  LDG.E.U8 R23, desc[UR8][R34.64+0x3] ;  /* 0x0000030822177981 */ /* 0x000ee2000c1e1100 */
[----:B------:R-:W-:-:S05]  /*1460*/  IADD3 R13, PT, PT, R21, -0x1, RZ ;  /* 0xffffffff150d7810 */ /* 0x000fca0007ffe0ff */
[----:B0-----:R-:W-:-:S05]  /*1470*/  IMAD.WIDE R28, R13, 0x8, R28 ;  /* 0x000000080d1c7825 */ /* 0x001fca00078e021c */
[----:B------:R-:W4:Y:S01]  /*1480*/  LDG.E.64 R30, desc[UR8][R28.64] ;  /* 0x000000081c1e7981 */ /* 0x000f22000c1e1b00 */
[----:B------:R-:W-:Y:S01]  /*1490*/  BSSY.RECONVERGENT B1, `(.L_x_23) ;  /* 0x000001b000017945 */ /* 0x000fe20003800200 */
[--C-:B--2---:R-:W-:Y:S02]  /*14a0*/  IMAD R12, R24, 0x10, R0.reuse ;  /* 0x00000010180c7824 */ /* 0x104fe400078e0200 */
[C---:B---3--:R-:W-:Y:S01]  /*14b0*/  IMAD R16, R23.reuse, 0x10, R0 ;  /* 0x0000001017107824 */ /* 0x048fe200078e0200 */
[----:B------:R-:W-:-:S03]  /*14c0*/  LOP3.LUT R32, R23, 0x1, R24, 0x48, !PT ;  /* 0x0000000117207812 */ /* 0x000fc600078e4818 */
[----:B------:R-:W-:Y:S01]  /*14d0*/  LDS.128 R12, [R12+-0x10] ;  /* 0xfffff0000c0c7984 */ /* 0x000fe20000000c00 */
[-C--:B------:R-:W-:Y:S02]  /*14e0*/  ISETP.NE.AND P2, PT, R24, R23.reuse, PT ;  /* 0x000000171800720c */ /* 0x080fe40003f45270 */
[----:B------:R-:W-:Y:S01]  /*14f0*/  ISETP.NE.U32.AND P0, PT, R32, 0x1, PT ;  /* 0x000000012000780c */ /* 0x000fe20003f05070 */
[----:B------:R-:W0:Y:S01]  /*1500*/  LDS.128 R16, [R16+-0x10] ;  /* 0xfffff00010107984 */ /* 0x000e220000000c00 */
[----:B------:R-:W-:Y:S01]  /*1510*/  ISETP.NE.AND P1, PT, R24, R23, PT ;  /* 0x000000171800720c */ /* 0x000fe20003f25270 */
[----:B0-----:R-:W-:-:S08]  /*1520*/  DMUL R26, R14, R18 ;  /* 0x000000120e1a7228 */ /* 0x001fd00000000000 */
[----:B------:R-:W-:-:S08]  /*1530*/  DFMA R26, R12, R16, R26 ;  /* 0x000000100c1a722b */ /* 0x000fd0000000001a */
[----:B----4-:R-:W-:Y:S01]  /*1540*/  DMUL R26, R30, R26 ;  /* 0x0000001a1e1a7228 */ /* 0x010fe20000000000 */
[----:B------:R-:W-:Y:S10]  /*1550*/  @P0 BRA P2, `(.L_x_24) ;  /* 0x0000000000280947 */ /* 0x000ff40001000000 */
[----:B------:R-:W-:Y:S02]  /*1560*/  @P1 DMUL R14, R14, R16 ;  /* 0x000000100e0e1228 */ /* 0x000fe40000000000 */
[----:B-1----:R-:W-:-:S06]  /*1570*/  @!P1 DMUL R32, R4, R26 ;  /* 0x0000001a04209228 */ /* 0x002fcc0000000000 */
[----:B------:R-:W-:-:S08]  /*1580*/  @P1 DFMA R14, R12, R18, -R14 ;  /* 0x000000120c0e122b */ /* 0x000fd0000000080e */
[----:B------:R-:W-:Y:S02]  /*1590*/  @P1 DMUL R14, R30, R14 ;  /* 0x0000000e1e0e1228 */ /* 0x000fe40000000000 */
[----:B------:R-:W-:-:S06]  /*15a0*/  @!P1 DMUL R30, R6, R26 ;  /* 0x0000001a061e9228 */ /* 0x000fcc0000000000 */
[-C--:B------:R-:W-:Y:S02]  /*15b0*/  @P1 DMUL R12, R6, R14.reuse ;  /* 0x0000000e060c1228 */ /* 0x080fe40000000000 */
[----:B------:R-:W-:-:S06]  /*15c0*/  @P1 DMUL R14, R4, R14 ;  /* 0x0000000e040e1228 */ /* 0x000fcc0000000000 */
[-C--:B------:R-:W-:Y:S02]  /*15d0*/  @P1 DFMA R32, R4, R26.reuse, R12 ;  /* 0x0000001a0420122b */ /* 0x080fe4000000000c */
[----:B------:R-:W-:Y:S01]  /*15e0*/  @P1 DFMA R30, R6, R26, -R14 ;  /* 0x0000001a061e122b */ /* 0x000fe2000000080e */
[----:B------:R-:W-:Y:S10]  /*15f0*/  BRA `(.L_x_25) ;  /* 0x0000000000107947 */ /* 0x000ff40003800000 */
.L_x_24:
[-C--:B-1----:R-:W-:Y:S02]  /*1600*/  DMUL R32, R4, R26.reuse ;  /* 0x0000001a04207228 */ /* 0x082fe40000000000 */
[----:B------:R-:W-:-:S06]  /*1610*/  DMUL R30, R6, R26 ;  /* 0x0000001a061e7228 */ /* 0x000fcc0000000000 */
[-C--:B------:R-:W-:Y:S02]  /*1620*/  DFMA R32, R4, R26.reuse, R32 ;  /* 0x0000001a0420722b */ /* 0x080fe40000000020 */
[----:B------:R-:W-:-:S11]  /*1630*/  DFMA R30, R6, R26, R30 ;  /* 0x0000001a061e722b */ /* 0x000fd6000000001e */
.L_x_25:
[----:B------:R-:W-:Y:S05]  /*1640*/  BSYNC.RECONVERGENT B1 ;  /* 0x0000000000017941 */ /* 0x000fea0003800200 */
.L_x_23:
[----:B------:R-:W2:Y:S04]  /*1650*/  LDG.E.U8 R23, desc[UR8][R34.64+0x6] ;  /* 0x0000060822177981 */ /* 0x000ea8000c1e1100 */
[----:B------:R-:W3:Y:S04]  /*1660*/  LDG.E.U8 R24, desc[UR8][R34.64+0x7] ;  /* 0x0000070822187981 */ /* 0x000ee8000c1e1100 */
[----:B------:R-:W4:Y:S01]  /*1670*/  LDG.E.64 R28, desc[UR8][R28.64+0x8] ;  /* 0x000008081c1c7981 */ /* 0x000f22000c1e1b00 */
[----:B------:R-:W-:Y:S01]  /*1680*/  DADD R8, R32, R8 ;  /* 0x0000000020087229 */ /* 0x000fe20000000008 */
[----:B------:R-:W-:Y:S01]  /*1690*/  BSSY.RECONVERGENT B1, `(.L_x_26) ;  /* 0x000001b000017945 */ /* 0x000fe20003800200 */
[----:B------:R-:W-:Y:S01]  /*16a0*/  DADD R10, R30, R10 ;  /* 0x000000001e0a7229 */ /* 0x000fe2000000000a */
[----:B--2---:R-:W-:-:S02]  /*16b0*/  IMAD R12, R23, 0x10, R0 ;  /* 0x00000010170c7824 */ /* 0x004fc400078e0200 */
[C---:B---3--:R-:W-:Y:S01]  /*16c0*/  IMAD R16, R24.reuse, 0x10, R0 ;  /* 0x0000001018107824 */ /* 0x048fe200078e0200 */
[----:B------:R-:W-:-:S03]  /*16d0*/  LOP3.LUT R36, R24, 0x1, R23, 0x48, !PT ;  /* 0x0000000118247812 */ /* 0x000fc600078e4817 */
[----:B------:R-:W-:Y:S01]  /*16e0*/  LDS.128 R12, [R12+-0x10] ;  /* 0xfffff0000c0c7984 */ /* 0x000fe20000000c00 */
[----:B------:R-:W-:-:S03]  /*16f0*/  ISETP.NE.U32.AND P0, PT, R36, 0x1, PT ;  /* 0x000000012400780c */ /* 0x000fc60003f05070 */
[----:B------:R-:W0:Y:S01]  /*1700*/  LDS.128 R16, [R16+-0x10] ;  /* 0xfffff00010107984 */ /* 0x000e220000000c00 */
[----:B------:R-:W-:Y:S01]  /*1710*/  ISETP.EQ.OR P0, PT, R23, R24, !P0 ;  /* 0x000000181700720c */ /* 0x000fe20004702670 */
[----:B0-----:R-:W-:-:S08]  /*1720*/  DMUL R26, R14, R18 ;  /* 0x000000120e1a7228 */ /* 0x001fd00000000000 */
[----:B------:R-:W-:-:S08]  /*1730*/  DFMA R26, R12, R16, R26 ;  /* 0x000000100c1a722b */ /* 0x000fd0000000001a */
[----:B----4-:R-:W-:-:S08]  /*1740*/  DMUL R26, R28, R26 ;  /* 0x0000001a1c1a7228 */ /* 0x010fd00000000000 */
[-C--:B------:R-:W-:Y:S02]  /*1750*/  @!P0 DMUL R32, R4, R26.reuse ;  /* 0x0000001a04208228 */ /* 0x080fe40000000000 */
        /* <DEDUP_REMOVED lines=14> */
.L_x_27:
[----:B------:R-:W-:Y:S05]  /*1840*/  BSYNC.RECONVERGENT B1 ;  /* 0x0000000000017941 */ /* 0x000fea0003800200 */
.L_x_26:
[----:B------:R-:W-:Y:S01]  /*1850*/  VIADD R22, R22, 0x2 ;  /* 0x0000000216167836 */ /* 0x000fe20000000000 */
[----:B------:R-:W-:Y:S01]  /*1860*/  DADD R8, R8, R32 ;  /* 0x0000000008087229 */ /* 0x000fe20000000020 */
[----:B------:R-:W-:Y:S01]  /*1870*/  VIADD R21, R21, 0x2 ;  /* 0x0000000215157836 */ /* 0x000fe20000000000 */
[----:B------:R-:W-:Y:S01]  /*1880*/  DADD R10, R10, R30 ;  /* 0x000000000a0a7229 */ /* 0x000fe2000000001e */
[----:B------:R-:W-:Y:S01]  /*1890*/  VIADD R20, R20, 0x8 ;  /* 0x0000000814147836 */ /* 0x000fe20000000000 */
[----:B------:R-:W-:-:S13]  /*18a0*/  ISETP.NE.AND P0, PT, R22, -0x1, PT ;  /* 0xffffffff1600780c */ /* 0x000fda0003f05270 */
[----:B------:R-:W-:Y:S05]  /*18b0*/  @P0 BRA `(.L_x_28) ;  /* 0xfffffff800d40947 */ /* 0x000fea000383ffff */
.L_x_18:
[----:B------:R-:W-:Y:S05]  /*18c0*/  BSYNC.RECONVERGENT B0 ;  /* 0x0000000000007941 */ /* 0x000fea0003800200 */
.L_x_17:
[----:B-1----:R-:W0:Y:S01]  /*18d0*/  LDC.64 R4, c[0x0][0x380] ;  /* 0x0000e000ff047b82 */ /* 0x002e220000000a00 */
[----:B------:R-:W-:-:S04]  /*18e0*/  IMAD R2, R25, UR4, R2 ;  /* 0x0000000419027c24 */ /* 0x000fc8000f8e0202 */
[----:B------:R-:W-:-:S04]  /*18f0*/  IMAD R3, R3, UR6, R2 ;  /* 0x0000000603037c24 */ /* 0x000fc8000f8e0202 */
[----:B0-----:R-:W-:-:S05]  /*1900*/  IMAD.WIDE.U32 R2, R3, 0x10, R4 ;  /* 0x0000001003027825 */ /* 0x001fca00078e0004 */
[----:B------:R-:W-:Y:S01]  /*1910*/  STG.E.128 desc[UR8][R2.64], R8 ;  /* 0x0000000802007986 */ /* 0x000fe2000c101d08 */
[----:B------:R-:W-:Y:S05]  /*1920*/  EXIT ;  /* 0x000000000000794d */ /* 0x000fea0003800000 */
.L_x_4:
[----:B------:R-:W-:-:S04]  /*1930*/  MOV R4, 0xfffffffe ;  /* 0xfffffffe00047802 */ /* 0x000fc80000000f00 */
[----:B------:R-:W-:-:S05]  /*1940*/  VIADDMNMX.U32 R9, R9, R4, 0x3, PT ;  /* 0x0000000309097446 */ /* 0x000fca0003800004 */
[----:B------:R-:W-:-:S04]  /*1950*/  IMAD.SHL.U32 R9, R9, 0x4, RZ ;  /* 0x0000000409097824 */ /* 0x000fc800078e00ff */
[----:B------:R-:W0:Y:S02]  /*1960*/  LDC R4, c[0x2][R9+0xc] ;  /* 0x0080030009047b82 */ /* 0x000e240000000800 */
[----:B0-----:R-:W-:-:S04]  /*1970*/  SHF.R.S32.HI R5, RZ, 0x1f, R4 ;  /* 0x0000001fff057819 */ /* 0x001fc80000011404 */
.L_x_58:
[----:B------:R-:W-:Y:S05]  /*1980*/  BRX R4 -0x1990                                 (*"BRANCH_TARGETS .L_x_59,.L_x_60,.L_x_61,.L_x_57"*) ;  /* 0xffffffe4049c7949 */ /* 0x000fea000383ffff */
.L_x_61:
[----:B------:R-:W0:Y:S01]  /*1990*/  LDCU.U8 UR7, c[0x0][0x418] ;  /* 0x00008300ff0777ac */ /* 0x000e220008000000 */
[----:B------:R-:W1:Y:S01]  /*19a0*/  LDCU.S8 UR5, c[0x0][0x419] ;  /* 0x00008320ff0577ac */ /* 0x000e620008000200 */
[----:B0-----:R-:W-:Y:S01]  /*19b0*/  UPRMT UR7, UR7, 0x8880, URZ ;  /* 0x0000888007077896 */ /* 0x001fe200080000ff */
[----:B-1----:R-:W-:-:S06]  /*19c0*/  ISETP.NE.AND P0, PT, RZ, UR5, PT ;  /* 0x00000005ff007c0c */ /* 0x002fcc000bf05270 */
[----:B------:R-:W-:Y:S02]  /*19d0*/  UMOV UR5, UR7 ;  /* 0x0000000700057c82 */ /* 0x000fe40008000000 */
[----:B------:R-:W-:-:S04]  /*19e0*/  ISETP.EQ.OR P0, PT, RZ, UR5, !P0 ;  /* 0x00000005ff007c0c */ /* 0x000fc8000c702670 */
[----:B-----5:R-:W-:-:S13]  /*19f0*/  ISETP.EQ.OR P0, PT, R16, RZ, P0 ;  /* 0x000000ff1000720c */ /* 0x020fda0000702670 */
        /* <DEDUP_REMOVED lines=9> */
[----:B------:R-:W-:Y:S01]  /*1a90*/  VIADD R8, R8, 0x200 ;  /* 0x0000020008087836 */ /* 0x000fe20000000000 */
[----:B------:R-:W-:Y:S01]  /*1aa0*/  CS2R R4, SRZ ;  /* 0x0000000000047805 */ /* 0x000fe2000001ff00 */
[C---:B------:R-:W-:Y:S01]  /*1ab0*/  IMAD.IADD R32, R16.reuse, 0x1, -R21 ;  /* 0x0000000110207824 */ /* 0x040fe200078e0a15 */
[----:B------:R-:W-:Y:S01]  /*1ac0*/  CS2R R6, SRZ ;  /* 0x0000000000067805 */ /* 0x000fe2000001ff00 */
[----:B------:R-:W-:Y:S01]  /*1ad0*/  IMAD.SHL.U32 R34, R16, 0x4, RZ ;  /* 0x0000000410227824 */ /* 0x000fe200078e00ff */
[----:B------:R-:W-:-:S07]  /*1ae0*/  LEA R33, R33, R8, 0x18 ;  /* 0x0000000821217211 */ /* 0x000fce00078ec0ff */
.L_x_34:
[----:B------:R-:W-:Y:S01]  /*1af0*/  VIADD R8, R34, 0xfffffffc ;  /* 0xfffffffc22087836 */ /* 0x000fe20000000000 */
[----:B------:R-:W0:Y:S04]  /*1b00*/  LDC.64 R26, c[0x0][0x3f8] ;  /* 0x0000fe00ff1a7b82 */ /* 0x000e280000000a00 */
[----:B------:R-:W-:-:S04]  /*1b10*/  IADD3 R30, P0, PT, R8, UR10, RZ ;  /* 0x0000000a081e7c10 */ /* 0x000fc8000ff1e0ff */
[----:B------:R-:W-:-:S05]  /*1b20*/  LEA.HI.X.SX32 R31, R8, UR11, 0x1, P0 ;  /* 0x0000000b081f7c11 */ /* 0x000fca00080f0eff */
[----:B------:R-:W2:Y:S04]  /*1b30*/  LDG.E.U8 R28, desc[UR8][R30.64+0x2] ;  /* 0x000002081e1c7981 */ /* 0x000ea8000c1e1100 */
[----:B------:R-:W3:Y:S01]  /*1b40*/  LDG.E.U8 R29, desc[UR8][R30.64+0x3] ;  /* 0x000003081e1d7981 */ /* 0x000ee2000c1e1100 */
[----:B------:R-:W-:Y:S01]  /*1b50*/  VIADD R32, R32, 0x1 ;  /* 0x0000000120207836 */ /* 0x000fe20000000000 */
[----:B------:R-:W-:Y:S04]  /*1b60*/  BSSY.RECONVERGENT B1, `(.L_x_31) ;  /* 0x0000031000017945 */ /* 0x000fe80003800200 */
[----:B------:R-:W-:Y:S01]  /*1b70*/  ISETP.NE.AND P2, PT, R32, RZ, PT ;  /* 0x000000ff2000720c */ /* 0x000fe20003f45270 */
[----:B0-----:R-:W-:Y:S01]  /*1b80*/  IMAD.WIDE R26, R24, 0x8, R26 ;  /* 0x00000008181a7825 */ /* 0x001fe200078e021a */
[----:B--2---:R-:W-:-:S03]  /*1b90*/  LEA R8, R28, R0, 0x4 ;  /* 0x000000001c087211 */ /* 0x004fc600078e20ff */
[C-C-:B------:R-:W-:Y:S02]  /*1ba0*/  IMAD R12, R28.reuse, 0x10, R33.reuse ;  /* 0x000000101c0c7824 */ /* 0x140fe400078e0221 */
[C---:B---3--:R-:W-:Y:S01]  /*1bb0*/  IMAD R16, R29.reuse, 0x10, R0 ;  /* 0x000000101d107824 */ /* 0x048fe200078e0200 */
[CC--:B------:R-:W-:Y:S01]  /*1bc0*/  ISETP.NE.AND P1, PT, R28.reuse, R29.reuse, PT ;  /* 0x0000001d1c00720c */ /* 0x0c0fe20003f25270 */
[C---:B------:R-:W-:Y:S01]  /*1bd0*/  IMAD R20, R29.reuse, 0x10, R33 ;  /* 0x000000101d147824 */ /* 0x040fe200078e0221 */
[----:B------:R-:W0:Y:S01]  /*1be0*/  LDS.128 R8, [R8+-0x10] ;  /* 0xfffff00008087984 */ /* 0x000e220000000c00 */
[----:B------:R-:W-:Y:S02]  /*1bf0*/  ISETP.NE.AND P3, PT, R28, R29, PT ;  /* 0x0000001d1c00720c */ /* 0x000fe40003f65270 */
[----:B------:R-:W-:Y:S01]  /*1c00*/  LOP3.LUT R28, R29, 0x1, R28, 0x48, !PT ;  /* 0x000000011d1c7812 */ /* 0x000fe200078e481c */
[----:B------:R-:W1:Y:S03]  /*1c10*/  LDS.128 R12, [R12+-0x10] ;  /* 0xfffff0000c0c7984 */ /* 0x000e660000000c00 */
[----:B------:R-:W-:Y:S01]  /*1c20*/  ISETP.NE.U32.AND P0, PT, R28, 0x1, PT ;  /* 0x000000011c00780c */ /* 0x000fe20003f05070 */
[----:B------:R-:W2:Y:S04]  /*1c30*/  LDS.128 R16, [R16+-0x10] ;  /* 0xfffff00010107984 */ /* 0x000ea80000000c00 */
[----:B------:R-:W3:Y:S08]  /*1c40*/  LDS.128 R20, [R20+-0x10] ;  /* 0xfffff00014147984 */ /* 0x000ef00000000c00 */
[----:B------:R-:W-:Y:S05]  /*1c50*/  @P0 BRA P3, `(.L_x_32) ;  /* 0x0000000000580947 */ /* 0x000fea0001800000 */
[----:B------:R-:W4:Y:S01]  /*1c60*/  LDG.E.64 R26, desc[UR8][R26.64] ;  /* 0x000000081a1a7981 */ /* 0x000f22000c1e1b00 */
[-C--:B0--3--:R-:W-:Y:S02]  /*1c70*/  DMUL R28, R10, R22.reuse ;  /* 0x000000160a1c7228 */ /* 0x089fe40000000000 */
[----:B-1----:R-:W-:-:S06]  /*1c80*/  DMUL R30, R14, R22 ;  /* 0x000000160e1e7228 */ /* 0x002fcc0000000000 */
[C---:B------:R-:W-:Y:S02]  /*1c90*/  DFMA R28, R8.reuse, R20, R28 ;  /* 0x00000014081c722b */ /* 0x040fe4000000001c */
[-C--:B------:R-:W-:Y:S02]  /*1ca0*/  @P1 DMUL R8, R8, R22.reuse ;  /* 0x0000001608081228 */ /* 0x080fe40000000000 */
[C---:B------:R-:W-:Y:S02]  /*1cb0*/  @P1 DMUL R22, R12.reuse, R22 ;  /* 0x000000160c161228 */ /* 0x040fe40000000000 */
[----:B------:R-:W-:-:S04]  /*1cc0*/  DFMA R30, R12, R20, R30 ;  /* 0x000000140c1e722b */ /* 0x000fc8000000001e */
[----:B------:R-:W-:Y:S02]  /*1cd0*/  @P1 DFMA R8, R10, R20, -R8 ;  /* 0x000000140a08122b */ /* 0x000fe40000000808 */
[----:B--2---:R-:W-:Y:S02]  /*1ce0*/  @P1 DMUL R10, R18, R14 ;  /* 0x0000000e120a1228 */ /* 0x004fe40000000000 */
[----:B------:R-:W-:Y:S02]  /*1cf0*/  @P1 DFMA R22, R14, R20, -R22 ;  /* 0x000000140e16122b */ /* 0x000fe40000000816 */
[----:B------:R-:W-:-:S04]  /*1d00*/  @P1 DMUL R18, R18, R12 ;  /* 0x0000000c12121228 */ /* 0x000fc80000000000 */
[----:B------:R-:W-:Y:S02]  /*1d10*/  @P1 DFMA R10, R16, R12, R10 ;  /* 0x0000000c100a122b */ /* 0x000fe4000000000a */
[----:B------:R-:W-:Y:S02]  /*1d20*/  @!P1 DFMA R12, R28, 2, R30 ;  /* 0x400000001c0c982b */ /* 0x000fe4000000001e */
[----:B------:R-:W-:Y:S02]  /*1d30*/  @P1 DFMA R18, R16, R14, -R18 ;  /* 0x0000000e1012122b */ /* 0x000fe40000000812 */
[----:B------:R-:W-:Y:S02]  /*1d40*/  @P1 DADD R28, R30, R28 ;  /* 0x000000001e1c1229 */ /* 0x000fe4000000001c */
[----:B------:R-:W-:-:S06]  /*1d50*/  @P1 DADD R8, R22, R8 ;  /* 0x0000000016081229 */ /* 0x000fcc0000000008 */
[----:B------:R-:W-:Y:S02]  /*1d60*/  @P1 DADD R10, R28, R10 ;  /* 0x000000001c0a1229 */ /* 0x000fe4000000000a */
[----:B------:R-:W-:Y:S02]  /*1d70*/  @P1 DADD R8, R8, R18 ;  /* 0x0000000008081229 */ /* 0x000fe40000000012 */
[----:B----4-:R-:W-:-:S04]  /*1d80*/  @!P1 DMUL R12, R26, R12 ;  /* 0x0000000c1a0c9228 */ /* 0x010fc80000000000 */
[C---:B------:R-:W-:Y:S02]  /*1d90*/  @P1 DMUL R12, R26.reuse, R10 ;  /* 0x0000000a1a0c1228 */ /* 0x040fe40000000000 */
[----:B------:R-:W-:Y:S01]  /*1da0*/  @P1 DFMA R6, R26, R8, R6 ;  /* 0x000000081a06122b */ /* 0x000fe20000000006 */
[----:B------:R-:W-:Y:S10]  /*1db0*/  BRA `(.L_x_33) ;  /* 0x00000000002c7947 */ /* 0x000ff40003800000 */
.L_x_32:
[----:B------:R-:W4:Y:S01]  /*1dc0*/  LDG.E.64 R26, desc[UR8][R26.64] ;  /* 0x000000081a1a7981 */ /* 0x000f22000c1e1b00 */
[-C--:B0--3--:R-:W-:Y:S02]  /*1dd0*/  DMUL R10, R10, R22.reuse ;  /* 0x000000160a0a7228 */ /* 0x089fe40000000000 */
[----:B-1----:R-:W-:Y:S02]  /*1de0*/  DMUL R22, R14, R22 ;  /* 0x000000160e167228 */ /* 0x002fe40000000000 */
[----:B--2---:R-:W-:-:S04]  /*1df0*/  DMUL R14, R18, R14 ;  /* 0x0000000e120e7228 */ /* 0x004fc80000000000 */
[-C--:B------:R-:W-:Y:S02]  /*1e00*/  DFMA R10, R8, R20.reuse, R10 ;  /* 0x00000014080a722b */ /* 0x080fe4000000000a */
[----:B------:R-:W-:Y:S02]  /*1e10*/  DFMA R22, R12, R20, R22 ;  /* 0x000000140c16722b */ /* 0x000fe40000000016 */
[----:B------:R-:W-:-:S04]  /*1e20*/  DFMA R14, R16, R12, R14 ;  /* 0x0000000c100e722b */ /* 0x000fc8000000000e */
[----:B------:R-:W-:-:S08]  /*1e30*/  DADD R10, R10, R10 ;  /* 0x000000000a0a7229 */ /* 0x000fd0000000000a */
[----:B------:R-:W-:-:S08]  /*1e40*/  DFMA R10, R22, 2, R10 ;  /* 0x40000000160a782b */ /* 0x000fd0000000000a */
[----:B------:R-:W-:-:S08]  /*1e50*/  DFMA R10, R14, 2, R10 ;  /* 0x400000000e0a782b */ /* 0x000fd0000000000a */
[----:B----4-:R-:W-:-:S11]  /*1e60*/  DMUL R12, R26, R10 ;  /* 0x0000000a1a0c7228 */ /* 0x010fd60000000000 */
.L_x_33:
[----:B------:R-:W-:Y:S05]  /*1e70*/  BSYNC.RECONVERGENT B1 ;  /* 0x0000000000017941 */ /* 0x000fea0003800200 */
.L_x_31:
[----:B------:R-:W-:Y:S01]  /*1e80*/  DADD R4, R12, R4 ;  /* 0x000000000c047229 */ /* 0x000fe20000000004 */
[----:B------:R-:W-:Y:S02]  /*1e90*/  VIADD R24, R24, 0x1 ;  /* 0x0000000118187836 */ /* 0x000fe40000000000 */
[----:B------:R-:W-:Y:S01]  /*1ea0*/  VIADD R34, R34, 0x4 ;  /* 0x0000000422227836 */ /* 0x000fe20000000000 */
[----:B------:R-:W-:Y:S07]  /*1eb0*/  @P2 BRA `(.L_x_34) ;  /* 0xfffffffc000c2947 */ /* 0x000fee000383ffff */
.L_x_30:
[----:B------:R-:W-:Y:S05]  /*1ec0*/  BSYNC.RECONVERGENT B0 ;  /* 0x0000000000007941 */ /* 0x000fea0003800200 */
.L_x_29:
[----:B------:R-:W0:Y:S01]  /*1ed0*/  LDC.64 R8, c[0x0][0x3a0] ;  /* 0x0000e800ff087b82 */ /* 0x000e220000000a00 */
[----:B------:R-:W-:-:S04]  /*1ee0*/  IMAD R2, R25, UR4, R2 ;  /* 0x0000000419027c24 */ /* 0x000fc8000f8e0202 */
[----:B------:R-:W-:-:S04]  /*1ef0*/  IMAD R3, R3, UR6, R2 ;  /* 0x0000000603037c24 */ /* 0x000fc8000f8e0202 */
[----:B0-----:R-:W-:-:S05]  /*1f00*/  IMAD.WIDE.U32 R2, R3, 0x10, R8 ;  /* 0x0000001003027825 */ /* 0x001fca00078e0008 */
[----:B------:R0:W-:Y:S02]  /*1f10*/  STG.E.128 desc[UR8][R2.64], R4 ;  /* 0x0000000402007986 */ /* 0x0001e4000c101d08 */
.L_x_57:
[----:B------:R-:W-:Y:S05]  /*1f20*/  EXIT ;  /* 0x000000000000794d */ /* 0x000fea0003800000 */
.L_x_59:
[----:B------:R-:W0:Y:S01]  /*1f30*/  LDCU.U8 UR5, c[0x0][0x418] ;  /* 0x00008300ff0577ac */ /* 0x000e220008000000 */
[----:B------:R-:W1:Y:S01]  /*1f40*/  LDCU.S8 UR7, c[0x0][0x419] ;  /* 0x00008320ff0777ac */ /* 0x000e620008000200 */
[----:B0-----:R-:W-:Y:S01]  /*1f50*/  UPRMT UR5, UR5, 0x8880, URZ ;  /* 0x0000888005057896 */ /* 0x001fe200080000ff */
[----:B-1----:R-:W-:-:S05]  /*1f60*/  ISETP.NE.AND P0, PT, RZ, UR7, PT ;  /* 0x00000007ff007c0c */ /* 0x002fca000bf05270 */
[----:B------:R-:W-:-:S04]  /*1f70*/  ISETP.EQ.OR P0, PT, RZ, UR5, !P0 ;  /* 0x00000005ff007c0c */ /* 0x000fc8000c702670 */
[----:B-----5:R-:W-:-:S13]  /*1f80*/  ISETP.EQ.OR P0, PT, R16, RZ, P0 ;  /* 0x000000ff1000720c */ /* 0x020fda0000702670 */
[----:B------:R-:W-:Y:S05]  /*1f90*/  @P0 EXIT ;  /* 0x000000000000094d */ /* 0x000fea0003800000 */
[----:B------:R-:W-:Y:S01]  /*1fa0*/  VIADD R18, R16, 0xffffffff ;  /* 0xffffffff10127836 */ /* 0x000fe20000000000 */
[----:B------:R-:W-:Y:S01]  /*1fb0*/  IADD3 R5, PT, PT, R21, -0x1, RZ ;  /* 0xffffffff15057810 */ /* 0x000fe20007ffe0ff */
[----:B------:R-:W0:Y:S01]  /*1fc0*/  LDCU.64 UR12, c[0x0][0x400] ;  /* 0x00008000ff0c77ac */ /* 0x000e220008000a00 */
[----:B------:R-:W-:Y:S01]  /*1fd0*/  BSSY.RECONVERGENT B0, `(.L_x_35) ;  /* 0x0000076000007945 */ /* 0x000fe20003800200 */
[----:B------:R-:W-:Y:S02]  /*1fe0*/  CS2R R6, SRZ ;  /* 0x0000000000067805 */ /* 0x000fe4000001ff00 */
[----:B------:R-:W-:Y:S02]  /*1ff0*/  ISETP.GE.U32.AND P0, PT, R18, R5, PT ;  /* 0x000000051200720c */ /* 0x000fe40003f06070 */
[----:B------:R-:W-:-:S11]  /*2000*/  CS2R R4, SRZ ;  /* 0x0000000000047805 */ /* 0x000fd6000001ff00 */
[----:B------:R-:W-:Y:S05]  /*2010*/  @P0 BRA `(.L_x_36) ;  /* 0x0000000400c40947 */ /* 0x000fea0003800000 */
[----:B------:R-:W-:Y:S01]  /*2020*/  IMAD.IADD R4, R21, 0x1, -R16 ;  /* 0x0000000115047824 */ /* 0x000fe200078e0a10 */
[----:B------:R-:W-:Y:S01]  /*2030*/  BSSY.RECONVERGENT B1, `(.L_x_37) ;  /* 0x000002a000017945 */ /* 0x000fe20003800200 */
[----:B------:R-:W-:-:S03]  /*2040*/  CS2R R6, SRZ ;  /* 0x0000000000067805 */ /* 0x000fc6000001ff00 */
[----:B------:R-:W-:-:S04]  /*2050*/  LOP3.LUT R4, R4, 0x1, RZ, 0xc0, !PT ;  /* 0x0000000104047812 */ /* 0x000fc800078ec0ff */
[----:B------:R-:W-:Y:S02]  /*2060*/  ISETP.NE.U32.AND P0, PT, R4, 0x1, PT ;  /* 0x000000010400780c */ /* 0x000fe40003f05070 */
[----:B------:R-:W-:-:S11]  /*2070*/  CS2R R4, SRZ ;  /* 0x0000000000047805 */ /* 0x000fd6000001ff00 */
[----:B------:R-:W-:Y:S05]  /*2080*/  @P0 BRA `(.L_x_38) ;  /* 0x0000000000900947 */ /* 0x000fea0003800000 */
[----:B------:R-:W1:Y:S01]  /*2090*/  LDCU.64 UR10, c[0x0][0x400] ;  /* 0x00008000ff0a77ac */ /* 0x000e620008000a00 */
[----:B------:R-:W-:-:S05]  /*20a0*/  IMAD.SHL.U32 R4, R18, 0x4, RZ ;  /* 0x0000000412047824 */ /* 0x000fca00078e00ff */
[----:B-1----:R-:W-:-:S04]  /*20b0*/  IADD3 R6, P0, PT, R4, UR10, RZ ;  /* 0x0000000a04067c10 */ /* 0x002fc8000ff1e0ff */
[----:B------:R-:W-:-:S05]  /*20c0*/  LEA.HI.X.SX32 R7, R4, UR11, 0x1, P0 ;  /* 0x0000000b04077c11 */ /* 0x000fca00080f0eff */
[----:B------:R-:W2:Y:S04]  /*20d0*/  LDG.E.U8 R5, desc[UR8][R6.64+0x2] ;  /* 0x0000020806057981 */ /* 0x000ea8000c1e1100 */
[----:B------:R-:W2:Y:S02]  /*20e0*/  LDG.E.U8 R4, desc[UR8][R6.64+0x3] ;  /* 0x0000030806047981 */ /* 0x000ea4000c1e1100 */
[----:B--2---:R-:W-:-:S04]  /*20f0*/  LOP3.LUT R8, R4, 0x1, R5, 0x48, !PT ;  /* 0x0000000104087812 */ /* 0x004fc800078e4805 */
[----:B------:R-:W-:-:S04]  /*2100*/  ISETP.NE.U32.AND P0, PT, R8, 0x1, PT ;  /* 0x000000010800780c */ /* 0x000fc80003f05070 */
[----:B------:R-:W-:-:S13]  /*2110*/  ISETP.EQ.OR P0, PT, R5, R4, !P0 ;  /* 0x000000040500720c */ /* 0x000fda0004702670 */
[----:B------:R-:W1:Y:S02]  /*2120*/  @!P0 LDC.64 R22, c[0x0][0x3f8] ;  /* 0x0000fe00ff168b82 */ /* 0x000e640000000a00 */
[----:B-1----:R-:W-:-:S06]  /*2130*/  @!P0 IMAD.WIDE R22, R18, 0x8, R22 ;  /* 0x0000000812168825 */ /* 0x002fcc00078e0216 */
[----:B------:R-:W2:Y:S01]  /*2140*/  @!P0 LDG.E.64 R22, desc[UR8][R22.64] ;  /* 0x0000000816168981 */ /* 0x000ea2000c1e1b00 */
[--C-:B------:R-:W-:Y:S01]  /*2150*/  IMAD R8, R5, 0x10, R0.reuse ;  /* 0x0000001005087824 */ /* 0x100fe200078e0200 */
[----:B------:R-:W-:Y:S01]  /*2160*/  BSSY.RECONVERGENT B2, `(.L_x_39) ;  /* 0x0000014000027945 */ /* 0x000fe20003800200 */
[----:B------:R-:W-:-:S04]  /*2170*/  IMAD R12, R4, 0x10, R0 ;  /* 0x00000010040c7824 */ /* 0x000fc800078e0200 */
[----:B------:R-:W-:Y:S04]  /*2180*/  LDS.128 R8, [R8+-0x10] ;  /* 0xfffff00008087984 */ /* 0x000fe80000000c00 */
[----:B------:R-:W1:Y:S02]  /*2190*/  LDS.128 R12, [R12+-0x10] ;  /* 0xfffff0000c0c7984 */ /* 0x000e640000000c00 */
[----:B-1----:R-:W-:-:S08]  /*21a0*/  @!P0 DMUL R6, R10, R14 ;  /* 0x0000000e0a068228 */ /* 0x002fd00000000000 */
[----:B------:R-:W-:Y:S01]  /*21b0*/  @!P0 DFMA R26, R8, R12, R6 ;  /* 0x0000000c081a822b */ /* 0x000fe20000000006 */
[----:B------:R-:W-:-:S07]  /*21c0*/  CS2R R6, SRZ ;  /* 0x0000000000067805 */ /* 0x000fce000001ff00 */
[----:B--2---:R-:W-:-:S08]  /*21d0*/  @!P0 DMUL R28, R22, R26 ;  /* 0x0000001a161c8228 */ /* 0x004fd00000000000 */
[----:B------:R-:W-:Y:S01]  /*21e0*/  @!P0 DFMA R26, R22, R26, R28 ;  /* 0x0000001a161a822b */ /* 0x000fe2000000001c */
[----:B------:R-:W-:Y:S10]  /*21f0*/  @!P0 BRA `(.L_x_40) ;  /* 0x0000000000288947 */ /* 0x000ff40003800000 */
[----:B------:R-:W1:Y:S02]  /*2200*/  LDC.64 R22, c[0x0][0x3f8] ;  /* 0x0000fe00ff167b82 */ /* 0x000e640000000a00 */
[----:B-1----:R-:W-:-:S06]  /*2210*/  IMAD.WIDE R18, R18, 0x8, R22 ;  /* 0x0000000812127825 */ /* 0x002fcc00078e0216 */
        /* <DEDUP_REMOVED lines=8> */
.L_x_40:
[----:B0-----:R-:W-:Y:S05]  /*22a0*/  BSYNC.RECONVERGENT B2 ;  /* 0x0000000000027941 */ /* 0x001fea0003800200 */
.L_x_39:
[----:B------:R-:W-:Y:S01]  /*22b0*/  DADD R4, RZ, R26 ;  /* 0x00000000ff047229 */ /* 0x000fe2000000001a */
[----:B------:R-:W-:-:S10]  /*22c0*/  IMAD.MOV.U32 R18, RZ, RZ, R16 ;  /* 0x000000ffff127224 */ /* 0x000fd400078e0010 */
.L_x_38:
[----:B0-----:R-:W-:Y:S05]  /*22d0*/  BSYNC.RECONVERGENT B1 ;  /* 0x0000000000017941 */ /* 0x001fea0003800200 */
.L_x_37:
[----:B------:R-:W-:-:S05]  /*22e0*/  VIADD R8, R16, 0x1 ;  /* 0x0000000110087836 */ /* 0x000fca0000000000 */
[----:B------:R-:W-:-:S13]  /*22f0*/  ISETP.NE.AND P0, PT, R21, R8, PT ;  /* 0x000000081500720c */ /* 0x000fda0003f05270 */
[----:B------:R-:W-:Y:S05]  /*2300*/  @!P0 BRA `(.L_x_36) ;  /* 0x0000000400088947 */ /* 0x000fea0003800000 */
[C---:B------:R-:W-:Y:S01]  /*2310*/  IMAD.IADD R19, R18.reuse, 0x1, -R21 ;  /* 0x0000000112137824 */ /* 0x040fe200078e0a15 */
[C---:B------:R-:W-:Y:S01]  /*2320*/  IADD3 R24, PT, PT, R18.reuse, 0x1, RZ ;  /* 0x0000000112187810 */ /* 0x040fe20007ffe0ff */
[----:B------:R-:W-:-:S07]  /*2330*/  IMAD.SHL.U32 R18, R18, 0x4, RZ ;  /* 0x0000000412127824 */ /* 0x000fce00078e00ff */
.L_x_46:
[C---:B------:R-:W-:Y:S01]  /*2340*/  IADD3 R26, P0, PT, R18.reuse, UR12, RZ ;  /* 0x0000000c121a7c10 */ /* 0x040fe2000ff1e0ff */
[----:B------:R-:W0:Y:S03]  /*2350*/  LDC.64 R16, c[0x0][0x3f8] ;  /* 0x0000fe00ff107b82 */ /* 0x000e260000000a00 */
[----:B------:R-:W-:-:S05]  /*2360*/  LEA.HI.X.SX32 R27, R18, UR13, 0x1, P0 ;  /* 0x0000000d121b7c11 */ /* 0x000fca00080f0eff */
[----:B------:R-:W2:Y:S04]  /*2370*/  LDG.E.U8 R23, desc[UR8][R26.64+0x2] ;  /* 0x000002081a177981 */ /* 0x000ea8000c1e1100 */
[----:B------:R-:W3:Y:S01]  /*2380*/  LDG.E.U8 R22, desc[UR8][R26.64+0x3] ;  /* 0x000003081a167981 */ /* 0x000ee2000c1e1100 */
[----:B------:R-:W-:Y:S01]  /*2390*/  VIADD R19, R19, 0x2 ;  /* 0x0000000213137836 */ /* 0x000fe20000000000 */
[----:B------:R-:W-:Y:S01]  /*23a0*/  BSSY.RECONVERGENT B1, `(.L_x_41) ;  /* 0x000001a000017945 */ /* 0x000fe20003800200 */
[----:B------:R-:W-:-:S03]  /*23b0*/  VIADD R21, R24, 0xffffffff ;  /* 0xffffffff18157836 */ /* 0x000fc60000000000 */
        /* <DEDUP_REMOVED lines=19> */
.L_x_42:
[----:B------:R-:W2:Y:S01]  /*24f0*/  LDG.E.64 R28, desc[UR8][R16.64] ;  /* 0x00000008101c7981 */ /* 0x000ea2000c1e1b00 */
[----:B01----:R-:W-:-:S08]  /*2500*/  DMUL R10, R10, R14 ;  /* 0x0000000e0a0a7228 */ /* 0x003fd00000000000 */
[----:B------:R-:W-:-:S08]  /*2510*/  DFMA R10, R8, R12, R10 ;  /* 0x0000000c080a722b */ /* 0x000fd0000000000a */
[----:B--2---:R-:W-:-:S08]  /*2520*/  DMUL R8, R28, R10 ;  /* 0x0000000a1c087228 */ /* 0x004fd00000000000 */
[----:B------:R-:W-:-:S11]  /*2530*/  DFMA R28, R28, R10, R8 ;  /* 0x0000000a1c1c722b */ /* 0x000fd60000000008 */
.L_x_43:
[----:B------:R-:W-:Y:S05]  /*2540*/  BSYNC.RECONVERGENT B1 ;  /* 0x0000000000017941 */ /* 0x000fea0003800200 */
.L_x_41:
        /* <DEDUP_REMOVED lines=25> */
.L_x_45:
[----:B------:R-:W-:Y:S05]  /*26e0*/  BSYNC.RECONVERGENT B1 ;  /* 0x0000000000017941 */ /* 0x000fea0003800200 */
.L_x_44:
[----:B------:R-:W-:Y:S01]  /*26f0*/  DADD R4, R4, R20 ;  /* 0x0000000004047229 */ /* 0x000fe20000000014 */
[----:B------:R-:W-:Y:S01]  /*2700*/  IADD3 R24, PT, PT, R24, 0x2, RZ ;  /* 0x0000000218187810 */ /* 0x000fe20007ffe0ff */
[----:B------:R-:W-:Y:S01]  /*2710*/  VIADD R18, R18, 0x8 ;  /* 0x0000000812127836 */ /* 0x000fe20000000000 */
[----:B------:R-:W-:Y:S08]  /*2720*/  @P1 BRA `(.L_x_46) ;  /* 0xfffffffc00041947 */ /* 0x000ff0000383ffff */
.L_x_36:
[----:B0-----:R-:W-:Y:S05]  /*2730*/  BSYNC.RECONVERGENT B0 ;  /* 0x0000000000007941 */ /* 0x001fea0003800200 */
.L_x_35:
[----:B------:R-:W0:Y:S01]  /*2740*/  LDC.64 R8, c[0x0][0x390] ;  /* 0x0000e400ff087b82 */ /* 0x000e220000000a00 */
[----:B------:R-:W-:-:S04]  /*2750*/  IMAD R2, R25, UR4, R2 ;  /* 0x0000000419027c24 */ /* 0x000fc8000f8e0202 */
[----:B------:R-:W-:-:S04]  /*2760*/  IMAD R3, R3, UR6, R2 ;  /* 0x0000000603037c24 */ /* 0x000fc8000f8e0202 */
[----:B0-----:R-:W-:-:S05]  /*2770*/  IMAD.WIDE.U32 R2, R3, 0x10, R8 ;  /* 0x0000001003027825 */ /* 0x001fca00078e0008 */
[----:B------:R-:W-:Y:S01]  /*2780*/  STG.E.128 desc[UR8][R2.64], R4 ;  /* 0x0000000402007986 */ /* 0x000fe2000c101d08 */
[----:B------:R-:W-:Y:S05]  /*2790*/  EXIT ;  /* 0x000000000000794d */ /* 0x000fea0003800000 */
.L_x_60:
[----:B------:R-:W0:Y:S01]  /*27a0*/  LDCU.U8 UR5, c[0x0][0x418] ;  /* 0x00008300ff0577ac */ /* 0x000e220008000000 */
[----:B-----5:R-:W-:Y:S01]  /*27b0*/  ISETP.NE.AND P0, PT, R34, RZ, PT ;  /* 0x000000ff2200720c */ /* 0x020fe20003f05270 */
        /* <DEDUP_REMOVED lines=17> */
.L_x_52:
        /* <DEDUP_REMOVED lines=45> */
.L_x_50:
        /* <DEDUP_REMOVED lines=11> */
.L_x_51:
[----:B------:R-:W-:Y:S05]  /*2c50*/  BSYNC.RECONVERGENT B1 ;  /* 0x0000000000017941 */ /* 0x000fea0003800200 */
.L_x_49:
[----:B------:R-:W-:Y:S01]  /*2c60*/  DADD R4, R12, R4 ;  /* 0x000000000c047229 */ /* 0x000fe20000000004 */
[----:B------:R-:W-:Y:S02]  /*2c70*/  VIADD R24, R24, 0x1 ;  /* 0x0000000118187836 */ /* 0x000fe40000000000 */
[----:B------:R-:W-:Y:S01]  /*2c80*/  VIADD R34, R34, 0x4 ;  /* 0x0000000422227836 */ /* 0x000fe20000000000 */
[----:B------:R-:W-:Y:S07]  /*2c90*/  @P2 BRA `(.L_x_52) ;  /* 0xfffffffc000c2947 */ /* 0x000fee000383ffff */
.L_x_48:
[----:B------:R-:W-:Y:S05]  /*2ca0*/  BSYNC.RECONVERGENT B0 ;  /* 0x0000000000007941 */ /* 0x000fea0003800200 */
.L_x_47:
[----:B------:R-:W0:Y:S01]  /*2cb0*/  LDC.64 R8, c[0x0][0x398] ;  /* 0x0000e600ff087b82 */ /* 0x000e220000000a00 */
[----:B------:R-:W-:-:S04]  /*2cc0*/  IMAD R2, R25, UR4, R2 ;  /* 0x0000000419027c24 */ /* 0x000fc8000f8e0202 */
[----:B------:R-:W-:-:S04]  /*2cd0*/  IMAD R3, R3, UR6, R2 ;  /* 0x0000000603037c24 */ /* 0x000fc8000f8e0202 */
[----:B0-----:R-:W-:-:S05]  /*2ce0*/  IMAD.WIDE.U32 R2, R3, 0x10, R8 ;  /* 0x0000001003027825 */ /* 0x001fca00078e0008 */
[----:B------:R-:W-:Y:S01]  /*2cf0*/  STG.E.128 desc[UR8][R2.64], R4 ;  /* 0x0000000402007986 */ /* 0x000fe2000c101d08 */
[----:B------:R-:W-:Y:S05]  /*2d00*/  EXIT ;  /* 0x000000000000794d */ /* 0x000fea0003800000 */
.L_x_53:
[----:B------:R-:W-:-:S00]  /*2d10*/  BRA `(.L_x_53) ;  /* 0xfffffffc00fc7947 */ /* 0x000fc0000383ffff */
[----:B------:R-:W-:-:S00]  /*2d20*/  NOP ;  /* 0x0000000000007918 */ /* 0x000fc00000000000 */
        /* <DEDUP_REMOVED lines=13> */
.L_x_63:


//--------------------- .nv.shared._Z36UPPE_nonlinear_sum_with_polarizationP7double2S0_S0_S0_S0_PKS_S2_PKdPKhPKjS8_S4_S6_S8_S8_S4_S6_S8_S8_bbjjjj --------------------------
	.section	.nv.shared._Z36UPPE_nonlinear_sum_with_polarizationP7double2S0_S0_S0_S0_PKS_S2_PKdPKhPKjS8_S4_S6_S8_S8_S4_S6_S8_S8_bbjjjj,"aw",@nobits
	.sectionflags	@""
	.align	16
.nv.shared._Z36UPPE_nonlinear_sum_with_polarizationP7double2S0_S0_S0_S0_PKS_S2_PKdPKhPKjS8_S4_S6_S8_S8_S4_S6_S8_S8_bbjjjj:
	.zero		2048


//--------------------- .nv.shared.reserved.0     --------------------------
	.section	.nv.shared.reserved.0,"aw",@nobits
	.weak		__nv_reservedSMEM_offset_0_alias
	.size		__nv_reservedSMEM_offset_0_alias, 0, 64
	.other		__nv_reservedSMEM_offset_0_alias,@"STO_CUDA_RESERVED_SHARED STV_DEFAULT"
__nv_reservedSMEM_offset_0_alias:
	.zero		0
	.zero		64


//--------------------- .nv.constant0._Z36UPPE_nonlinear_sum_with_polarizationP7double2S0_S0_S0_S0_PKS_S2_PKdPKhPKjS8_S4_S6_S8_S8_S4_S6_S8_S8_bbjjjj --------------------------
	.section	.nv.constant0._Z36UPPE_nonlinear_sum_with_polarizationP7double2S0_S0_S0_S0_PKS_S2_PKdPKhPKjS8_S4_S6_S8_S8_S4_S6_S8_S8_bbjjjj,"a",@progbits
	.sectionflags	@""
	.align	4
.nv.constant0._Z36UPPE_nonlinear_sum_with_polarizationP7double2S0_S0_S0_S0_PKS_S2_PKdPKhPKjS8_S4_S6_S8_S8_S4_S6_S8_S8_bbjjjj:
	.zero		1068


//--------------------- SYMBOLS --------------------------

	.type		.nv.reservedSmem.offset0,@object
	.size		.nv.reservedSmem.offset0,0x4
	.type		.nv.reservedSmem.cap,@object
	.size		.nv.reservedSmem.cap,0x4
